def matmul_kernel(
    a_ptr,
    b_ptr,
    c_ptr,
    M,
    N,
    K,
    stride_am,
    stride_ak,
    stride_bk,
    stride_bn,
    stride_cm,
    stride_cn,
    BLOCK_M: tl.constexpr,
    BLOCK_N: tl.constexpr,
    BLOCK_K: tl.constexpr,
    GROUP_M: tl.constexpr,
):
    pid = tl.program_id(axis=0)
    num_pid_m = tl.cdiv(M, BLOCK_M)
    num_pid_n = tl.cdiv(N, BLOCK_N)
    num_pid_in_group = GROUP_M * num_pid_n
    group_id = pid // num_pid_in_group
    first_pid_m = group_id * GROUP_M
    group_size_m = min(num_pid_m - first_pid_m, GROUP_M)
    pid_m = first_pid_m + ((pid % num_pid_in_group) % group_size_m)
    pid_n = (pid % num_pid_in_group) // group_size_m

    offs_am = (pid_m * BLOCK_M + tl.arange(0, BLOCK_M)) % M
    offs_bn = (pid_n * BLOCK_N + tl.arange(0, BLOCK_N)) % N
    offs_k = tl.arange(0, BLOCK_K)
    a_ptrs = a_ptr + offs_am[:, None] * stride_am + offs_k[None, :] * stride_ak
    b_ptrs = b_ptr + offs_k[:, None] * stride_bk + offs_bn[None, :] * stride_bn

    acc = tl.zeros((BLOCK_M, BLOCK_N), dtype=tl.float32)
    for kk in range(0, tl.cdiv(K, BLOCK_K)):
        a = tl.load(a_ptrs, mask=offs_k[None, :] < K - kk * BLOCK_K, other=0.0)
        b = tl.load(b_ptrs, mask=offs_k[:, None] < K - kk * BLOCK_K, other=0.0)
        acc = tl.dot(a, b, acc)
        a_ptrs += BLOCK_K * stride_ak
        b_ptrs += BLOCK_K * stride_bk

    c = acc.to(c_ptr.dtype.element_ty)
    offs_cm = pid_m * BLOCK_M + tl.arange(0, BLOCK_M)
    offs_cn = pid_n * BLOCK_N + tl.arange(0, BLOCK_N)
    c_ptrs = c_ptr + offs_cm[:, None] * stride_cm + offs_cn[None, :] * stride_cn
    mask = (offs_cm[:, None] < M) & (offs_cn[None, :] < N)
    tl.store(c_ptrs, c, mask=mask)

# config = {"BLOCK_K": 32, "BLOCK_M": 32, "BLOCK_N": 64, "GROUP_M": 8, "arch": "sm_100", "dtype": "fp8e4m3", "num_ctas": 1, "num_stages": 2, "num_warps": 4}
# arch = sm_100


// ===== COMPILED SASS (sm_100a) =====

	.target	sm_100a

	.elftype	@"ET_EXEC"


//--------------------- .note.nv.tkinfo           --------------------------
	.section	.note.nv.tkinfo,"",@"SHT_NOTE"
	.sectionflags	@"SHF_NOTE_NV_TKINFO"
	.tkinfo
        /*0018*/ 	.word	0x00000081
        /*0030*/ 	.string	""
        /*0030*/ 	.string	"ptxas-blackwell"
        /*0030*/ 	.string	"Cuda compilation tools, release 12.9, V12.9.86"
        /*0030*/ 	.string	"Build cuda_12.9.r12.9/compiler.36037853_0"
        /*0030*/ 	.string	"-v  -suppress-debug-info  -lineinfo  -arch sm_100a "



//--------------------- .note.nv.cuver            --------------------------
	.section	.note.nv.cuver,"",@"SHT_NOTE"
	.sectionflags	@"SHF_NOTE_NV_CUVER"
        /*0018*/ 	.short	0x0001
        /*001a*/ 	.short	0x0064
        /*001c*/ 	.short	0x0001
        /*001e*/ 	.short	0x0000
        /*0020*/ 	.short	0x0001
        /*0022*/ 	.short	0x0000


//--------------------- .nv.info                  --------------------------
	.section	.nv.info,"",@"SHT_CUDA_INFO"
	.align	4


	//----- nvinfo : EIATTR_REGCOUNT
	.align		4
        /*0000*/ 	.byte	0x04, 0x2f
        /*0002*/ 	.short	(.L_1 - .L_0)
	.align		4
.L_0:
        /*0004*/ 	.word	index@(matmul_kernel)
        /*0008*/ 	.word	0x000000a7


	//----- nvinfo : EIATTR_FRAME_SIZE
	.align		4
.L_1:
        /*000c*/ 	.byte	0x04, 0x11
        /*000e*/ 	.short	(.L_3 - .L_2)
	.align		4
.L_2:
        /*0010*/ 	.word	index@(matmul_kernel)
        /*0014*/ 	.word	0x00000000


	//----- nvinfo : EIATTR_MIN_STACK_SIZE
	.align		4
.L_3:
        /*0018*/ 	.byte	0x04, 0x12
        /*001a*/ 	.short	(.L_5 - .L_4)
	.align		4
.L_4:
        /*001c*/ 	.word	index@(matmul_kernel)
        /*0020*/ 	.word	0x00000000
.L_5:


//--------------------- .nv.info.matmul_kernel    --------------------------
	.section	.nv.info.matmul_kernel,"",@"SHT_CUDA_INFO"
	.sectionflags	@""
	.align	4


	//----- nvinfo : EIATTR_CUDA_API_VERSION
	.align		4
        /*0000*/ 	.byte	0x04, 0x37
        /*0002*/ 	.short	(.L_7 - .L_6)
.L_6:
        /*0004*/ 	.word	0x00000081


	//----- nvinfo : EIATTR_KPARAM_INFO
	.align		4
.L_7:
        /*0008*/ 	.byte	0x04, 0x17
        /*000a*/ 	.short	(.L_9 - .L_8)
.L_8:
        /*000c*/ 	.word	0x00000000
        /*0010*/ 	.short	0x000d
        /*0012*/ 	.short	0x0048
        /*0014*/ 	.byte	0x00, 0xf4, 0x21, 0x00


	//----- nvinfo : EIATTR_KPARAM_INFO
	.align		4
.L_9:
        /*0018*/ 	.byte	0x04, 0x17
        /*001a*/ 	.short	(.L_11 - .L_10)
.L_10:
        /*001c*/ 	.word	0x00000000
        /*0020*/ 	.short	0x000c
        /*0022*/ 	.short	0x0040
        /*0024*/ 	.byte	0x00, 0xf4, 0x21, 0x00


	//----- nvinfo : EIATTR_KPARAM_INFO
	.align		4
.L_11:
        /*0028*/ 	.byte	0x04, 0x17
        /*002a*/ 	.short	(.L_13 - .L_12)
.L_12:
        /*002c*/ 	.word	0x00000000
        /*0030*/ 	.short	0x000b
        /*0032*/ 	.short	0x0038
        /*0034*/ 	.byte	0x00, 0xf0, 0x11, 0x00


	//----- nvinfo : EIATTR_KPARAM_INFO
	.align		4
.L_13:
        /*0038*/ 	.byte	0x04, 0x17
        /*003a*/ 	.short	(.L_15 - .L_14)
.L_14:
        /*003c*/ 	.word	0x00000000
        /*0040*/ 	.short	0x000a
        /*0042*/ 	.short	0x0034
        /*0044*/ 	.byte	0x00, 0xf0, 0x11, 0x00


	//----- nvinfo : EIATTR_KPARAM_INFO
	.align		4
.L_15:
        /*0048*/ 	.byte	0x04, 0x17
        /*004a*/ 	.short	(.L_17 - .L_16)
.L_16:
        /*004c*/ 	.word	0x00000000
        /*0050*/ 	.short	0x0009
        /*0052*/ 	.short	0x0030
        /*0054*/ 	.byte	0x00, 0xf0, 0x11, 0x00


	//----- nvinfo : EIATTR_KPARAM_INFO
	.align		4
.L_17:
        /*0058*/ 	.byte	0x04, 0x17
        /*005a*/ 	.short	(.L_19 - .L_18)
.L_18:
        /*005c*/ 	.word	0x00000000
        /*0060*/ 	.short	0x0008
        /*0062*/ 	.short	0x002c
        /*0064*/ 	.byte	0x00, 0xf0, 0x11, 0x00


	//----- nvinfo : EIATTR_KPARAM_INFO
	.align		4
.L_19:
        /*0068*/ 	.byte	0x04, 0x17
        /*006a*/ 	.short	(.L_21 - .L_20)
.L_20:
        /*006c*/ 	.word	0x00000000
        /*0070*/ 	.short	0x0007
        /*0072*/ 	.short	0x0028
        /*0074*/ 	.byte	0x00, 0xf0, 0x11, 0x00


	//----- nvinfo : EIATTR_KPARAM_INFO
	.align		4
.L_21:
        /*0078*/ 	.byte	0x04, 0x17
        /*007a*/ 	.short	(.L_23 - .L_22)
.L_22:
        /*007c*/ 	.word	0x00000000
        /*0080*/ 	.short	0x0006
        /*0082*/ 	.short	0x0024
        /*0084*/ 	.byte	0x00, 0xf0, 0x11, 0x00


	//----- nvinfo : EIATTR_KPARAM_INFO
	.align		4
.L_23:
        /*0088*/ 	.byte	0x04, 0x17
        /*008a*/ 	.short	(.L_25 - .L_24)
.L_24:
        /*008c*/ 	.word	0x00000000
        /*0090*/ 	.short	0x0005
        /*0092*/ 	.short	0x0020
        /*0094*/ 	.byte	0x00, 0xf0, 0x11, 0x00


	//----- nvinfo : EIATTR_KPARAM_INFO
	.align		4
.L_25:
        /*0098*/ 	.byte	0x04, 0x17
        /*009a*/ 	.short	(.L_27 - .L_26)
.L_26:
        /*009c*/ 	.word	0x00000000
        /*00a0*/ 	.short	0x0004
        /*00a2*/ 	.short	0x001c
        /*00a4*/ 	.byte	0x00, 0xf0, 0x11, 0x00


	//----- nvinfo : EIATTR_KPARAM_INFO
	.align		4
.L_27:
        /*00a8*/ 	.byte	0x04, 0x17
        /*00aa*/ 	.short	(.L_29 - .L_28)
.L_28:
        /*00ac*/ 	.word	0x00000000
        /*00b0*/ 	.short	0x0003
        /*00b2*/ 	.short	0x0018
        /*00b4*/ 	.byte	0x00, 0xf0, 0x11, 0x00


	//----- nvinfo : EIATTR_KPARAM_INFO
	.align		4
.L_29:
        /*00b8*/ 	.byte	0x04, 0x17
        /*00ba*/ 	.short	(.L_31 - .L_30)
.L_30:
        /*00bc*/ 	.word	0x00000000
        /*00c0*/ 	.short	0x0002
        /*00c2*/ 	.short	0x0010
        /*00c4*/ 	.byte	0x00, 0xf4, 0x21, 0x00


	//----- nvinfo : EIATTR_KPARAM_INFO
	.align		4
.L_31:
        /*00c8*/ 	.byte	0x04, 0x17
        /*00ca*/ 	.short	(.L_33 - .L_32)
.L_32:
        /*00cc*/ 	.word	0x00000000
        /*00d0*/ 	.short	0x0001
        /*00d2*/ 	.short	0x0008
        /*00d4*/ 	.byte	0x00, 0xf4, 0x21, 0x00


	//----- nvinfo : EIATTR_KPARAM_INFO
	.align		4
.L_33:
        /*00d8*/ 	.byte	0x04, 0x17
        /*00da*/ 	.short	(.L_35 - .L_34)
.L_34:
        /*00dc*/ 	.word	0x00000000
        /*00e0*/ 	.short	0x0000
        /*00e2*/ 	.short	0x0000
        /*00e4*/ 	.byte	0x00, 0xf4, 0x21, 0x00


	//----- nvinfo : EIATTR_SPARSE_MMA_MASK
	.align		4
.L_35:
        /*00e8*/ 	.byte	0x03, 0x50
        /*00ea*/ 	.short	0x0000


	//----- nvinfo : EIATTR_MAXREG_COUNT
	.align		4
        /*00ec*/ 	.byte	0x03, 0x1b
        /*00ee*/ 	.short	0x00ff


	//----- nvinfo : EIATTR_NUM_BARRIERS
	.align		4
        /*00f0*/ 	.byte	0x02, 0x4c
        /*00f2*/ 	.byte	0x01
	.zero		1


	//----- nvinfo : EIATTR_VRC_CTA_INIT_COUNT
	.align		4
        /*00f4*/ 	.byte	0x02, 0x4a
	.zero		1
	.zero		1


	//----- nvinfo : EIATTR_EXIT_INSTR_OFFSETS
	.align		4
        /*00f8*/ 	.byte	0x04, 0x1c
        /*00fa*/ 	.short	(.L_37 - .L_36)


	//   ....[0]....
.L_36:
        /*00fc*/ 	.word	0x00003800


	//   ....[1]....
        /*0100*/ 	.word	0x00003820


	//----- nvinfo : EIATTR_REQNTID
	.align		4
.L_37:
        /*0104*/ 	.byte	0x04, 0x10
        /*0106*/ 	.short	(.L_39 - .L_38)
.L_38:
        /*0108*/ 	.word	0x00000080
        /*010c*/ 	.word	0x00000001
        /*0110*/ 	.word	0x00000001


	//----- nvinfo : EIATTR_CBANK_PARAM_SIZE
	.align		4
.L_39:
        /*0114*/ 	.byte	0x03, 0x19
        /*0116*/ 	.short	0x0050


	//----- nvinfo : EIATTR_PARAM_CBANK
	.align		4
        /*0118*/ 	.byte	0x04, 0x0a
        /*011a*/ 	.short	(.L_41 - .L_40)
	.align		4
.L_40:
        /*011c*/ 	.word	index@(.nv.constant0.matmul_kernel)
        /*0120*/ 	.short	0x0380
        /*0122*/ 	.short	0x0050


	//----- nvinfo : EIATTR_SW_WAR
	.align		4
.L_41:
        /*0124*/ 	.byte	0x04, 0x36
        /*0126*/ 	.short	(.L_43 - .L_42)
.L_42:
        /*0128*/ 	.word	0x00000008
.L_43:


//--------------------- .nv.compat                --------------------------
	.section	.nv.compat,"",@"SHT_CUDA_COMPAT_INFO"
	.align	4
        /*0000*/ 	.byte	0x02, 0x02, 0x02, 0x00, 0x02, 0x05, 0x05, 0x00, 0x02, 0x03, 0x00, 0x00, 0x02, 0x06, 0x01, 0x00


//--------------------- .nv.callgraph             --------------------------
	.section	.nv.callgraph,"",@"SHT_CUDA_CALLGRAPH"
	.align	4
	.sectionentsize	8
	.align		4
        /*0000*/ 	.word	0x00000000
	.align		4
        /*0004*/ 	.word	0xffffffff
	.align		4
        /*0008*/ 	.word	0x00000000
	.align		4
        /*000c*/ 	.word	0xfffffffe
	.align		4
        /*0010*/ 	.word	0x00000000
	.align		4
        /*0014*/ 	.word	0xfffffffd
	.align		4
        /*0018*/ 	.word	0x00000000
	.align		4
        /*001c*/ 	.word	0xfffffffc


//--------------------- .text.matmul_kernel       --------------------------
	.section	.text.matmul_kernel,"ax",@progbits
	.align	128
        .global         matmul_kernel
        .type           matmul_kernel,@function
        .size           matmul_kernel,(.L_x_4 - matmul_kernel)
        .other          matmul_kernel,@"STO_CUDA_ENTRY STV_DEFAULT"
matmul_kernel:
.text.matmul_kernel:
[----:B------:R-:W0:Y:S08]  /*0000*/  LDC R1, c[0x0][0x37c] ;  /* 0x0000df00ff017b82 */ /* 0x000e300000000800 */
[----:B------:R-:W1:Y:S01]  /*0010*/  LDC.64 R28, c[0x0][0x398] ;  /* 0x0000e600ff1c7b82 */ /* 0x000e620000000a00 */
[----:B------:R-:W2:Y:S01]  /*0020*/  S2R R5, SR_CTAID.X ;  /* 0x0000000000057919 */ /* 0x000ea20000002500 */
[----:B------:R-:W3:Y:S01]  /*0030*/  LDCU UR4, c[0x0][0x3a0] ;  /* 0x00007400ff0477ac */ /* 0x000ee20008000800 */
[----:B------:R-:W-:Y:S01]  /*0040*/  UMOV UR5, 0x400 ;  /* 0x0000040000057882 */ /* 0x000fe20000000000 */
[----:B------:R-:W4:Y:S04]  /*0050*/  LDCU.64 UR10, c[0x0][0x358] ;  /* 0x00006b00ff0a77ac */ /* 0x000f280008000a00 */
[----:B------:R-:W5:Y:S01]  /*0060*/  S2UR UR6, SR_CgaCtaId ;  /* 0x00000000000679c3 */ /* 0x000f620000008800 */
[----:B------:R-:W0:Y:S01]  /*0070*/  LDCU UR8, c[0x0][0x3a0] ;  /* 0x00007400ff0877ac */ /* 0x000e220008000800 */
[----:B---3--:R-:W-:Y:S01]  /*0080*/  UIADD3 UR4, UPT, UPT, UR4, 0x1f, URZ ;  /* 0x0000001f04047890 */ /* 0x008fe2000fffe0ff */
[----:B-1----:R-:W-:-:S03]  /*0090*/  VIADD R0, R29, 0x3f ;  /* 0x0000003f1d007836 */ /* 0x002fc60000000000 */
[----:B------:R-:W-:Y:S02]  /*00a0*/  UISETP.GT.AND UP0, UPT, UR4, 0x1f, UPT ;  /* 0x0000001f0400788c */ /* 0x000fe4000bf04270 */
[----:B------:R-:W-:Y:S01]  /*00b0*/  SHF.R.S32.HI R3, RZ, 0x1f, R0 ;  /* 0x0000001fff037819 */ /* 0x000fe20000011400 */
[----:B-----5:R-:W-:-:S03]  /*00c0*/  ULEA UR5, UR6, UR5, 0x18 ;  /* 0x0000000506057291 */ /* 0x020fc6000f8ec0ff */
[----:B------:R-:W-:Y:S02]  /*00d0*/  LEA.HI R3, R3, R0, RZ, 0x6 ;  /* 0x0000000003037211 */ /* 0x000fe400078f30ff */
[----:B--2---:R-:W-:Y:S02]  /*00e0*/  IABS R8, R5 ;  /* 0x0000000500087213 */ /* 0x004fe40000000000 */
[----:B------:R-:W-:-:S05]  /*00f0*/  SHF.R.S32.HI R3, RZ, 0x6, R3 ;  /* 0x00000006ff037819 */ /* 0x000fca0000011403 */
[----:B------:R-:W-:-:S05]  /*0100*/  IMAD.SHL.U32 R4, R3, 0x8, RZ ;  /* 0x0000000803047824 */ /* 0x000fca00078e00ff */
[-C--:B------:R-:W-:Y:S02]  /*0110*/  IABS R7, R4.reuse ;  /* 0x0000000400077213 */ /* 0x080fe40000000000 */
[----:B------:R-:W-:Y:S02]  /*0120*/  IABS R10, R4 ;  /* 0x00000004000a7213 */ /* 0x000fe40000000000 */
[----:B------:R-:W1:Y:S08]  /*0130*/  I2F.RP R0, R7 ;  /* 0x0000000700007306 */ /* 0x000e700000209400 */
[----:B-1----:R-:W1:Y:S02]  /*0140*/  MUFU.RCP R0, R0 ;  /* 0x0000000000007308 */ /* 0x002e640000001000 */
[----:B-1----:R-:W-:-:S02]  /*0150*/  VIADD R2, R0, 0xffffffe ;  /* 0x0ffffffe00027836 */ /* 0x002fc40000000000 */
[----:B------:R-:W-:-:S04]  /*0160*/  IMAD.MOV R0, RZ, RZ, -R10 ;  /* 0x000000ffff007224 */ /* 0x000fc800078e0a0a */
[----:B------:R1:W2:Y:S02]  /*0170*/  F2I.FTZ.U32.TRUNC.NTZ R3, R2 ;  /* 0x0000000200037305 */ /* 0x0002a4000021f000 */
[----:B-1----:R-:W-:Y:S02]  /*0180*/  IMAD.MOV.U32 R2, RZ, RZ, RZ ;  /* 0x000000ffff027224 */ /* 0x002fe400078e00ff */
[----:B--2---:R-:W-:-:S04]  /*0190*/  IMAD.MOV R6, RZ, RZ, -R3 ;  /* 0x000000ffff067224 */ /* 0x004fc800078e0a03 */
[----:B------:R-:W-:Y:S02]  /*01a0*/  IMAD R9, R6, R7, RZ ;  /* 0x0000000706097224 */ /* 0x000fe400078e02ff */
[----:B------:R-:W-:Y:S02]  /*01b0*/  IMAD.MOV.U32 R6, RZ, RZ, R8 ;  /* 0x000000ffff067224 */ /* 0x000fe400078e0008 */
[----:B------:R-:W-:-:S06]  /*01c0*/  IMAD.HI.U32 R3, R3, R9, R2 ;  /* 0x0000000903037227 */ /* 0x000fcc00078e0002 */
[----:B------:R-:W-:-:S04]  /*01d0*/  IMAD.HI.U32 R3, R3, R6, RZ ;  /* 0x0000000603037227 */ /* 0x000fc800078e00ff */
[----:B------:R-:W-:-:S05]  /*01e0*/  IMAD R0, R3, R0, R6 ;  /* 0x0000000003007224 */ /* 0x000fca00078e0206 */
[----:B------:R-:W-:-:S13]  /*01f0*/  ISETP.GT.U32.AND P1, PT, R7, R0, PT ;  /* 0x000000000700720c */ /* 0x000fda0003f24070 */
[----:B------:R-:W-:Y:S02]  /*0200*/  @!P1 IMAD.IADD R0, R0, 0x1, -R7 ;  /* 0x0000000100009824 */ /* 0x000fe400078e0a07 */
[----:B------:R-:W-:Y:S01]  /*0210*/  @!P1 VIADD R3, R3, 0x1 ;  /* 0x0000000103039836 */ /* 0x000fe20000000000 */
[----:B------:R-:W-:Y:S02]  /*0220*/  ISETP.NE.AND P1, PT, R4, RZ, PT ;  /* 0x000000ff0400720c */ /* 0x000fe40003f25270 */
[----:B------:R-:W-:Y:S02]  /*0230*/  ISETP.GE.U32.AND P0, PT, R0, R7, PT ;  /* 0x000000070000720c */ /* 0x000fe40003f06070 */
[----:B------:R-:W-:-:S04]  /*0240*/  LOP3.LUT R0, R5, R4, RZ, 0x3c, !PT ;  /* 0x0000000405007212 */ /* 0x000fc800078e3cff */
[----:B------:R-:W-:Y:S01]  /*0250*/  ISETP.GE.AND P2, PT, R0, RZ, PT ;  /* 0x000000ff0000720c */ /* 0x000fe20003f46270 */
[----:B------:R-:W-:-:S06]  /*0260*/  VIADD R0, R28, 0x1f ;  /* 0x0000001f1c007836 */ /* 0x000fcc0000000000 */
[----:B------:R-:W-:-:S04]  /*0270*/  @P0 VIADD R3, R3, 0x1 ;  /* 0x0000000103030836 */ /* 0x000fc80000000000 */
[----:B------:R-:W-:Y:S01]  /*0280*/  IMAD.MOV.U32 R2, RZ, RZ, R3 ;  /* 0x000000ffff027224 */ /* 0x000fe200078e0003 */
[----:B------:R-:W-:-:S03]  /*0290*/  SHF.R.S32.HI R3, RZ, 0x1f, R0 ;  /* 0x0000001fff037819 */ /* 0x000fc60000011400 */
[----:B------:R-:W-:Y:S01]  /*02a0*/  @!P2 IMAD.MOV R2, RZ, RZ, -R2 ;  /* 0x000000ffff02a224 */ /* 0x000fe200078e0a02 */
[----:B------:R-:W-:Y:S02]  /*02b0*/  @!P1 LOP3.LUT R2, RZ, R4, RZ, 0x33, !PT ;  /* 0x00000004ff029212 */ /* 0x000fe400078e33ff */
[----:B------:R-:W-:-:S03]  /*02c0*/  LEA.HI R3, R3, R0, RZ, 0x5 ;  /* 0x0000000003037211 */ /* 0x000fc600078f28ff */
[----:B------:R-:W-:Y:S02]  /*02d0*/  IMAD.SHL.U32 R6, R2, 0x8, RZ ;  /* 0x0000000802067824 */ /* 0x000fe400078e00ff */
[----:B------:R-:W-:-:S03]  /*02e0*/  IMAD.MOV R2, RZ, RZ, -R2 ;  /* 0x000000ffff027224 */ /* 0x000fc600078e0a02 */
[----:B------:R-:W-:Y:S01]  /*02f0*/  LEA.HI.SX32 R3, R3, -R6, 0x1b ;  /* 0x8000000603037211 */ /* 0x000fe200078fdaff */
[----:B------:R-:W-:-:S03]  /*0300*/  IMAD R11, R4, R2, R5 ;  /* 0x00000002040b7224 */ /* 0x000fc600078e0205 */
[----:B------:R-:W-:-:S04]  /*0310*/  VIMNMX R8, PT, PT, R3, 0x8, PT ;  /* 0x0000000803087848 */ /* 0x000fc80003fe0100 */
[-C--:B------:R-:W-:Y:S02]  /*0320*/  IABS R7, R8.reuse ;  /* 0x0000000800077213 */ /* 0x080fe40000000000 */
[----:B------:R-:W-:Y:S02]  /*0330*/  IABS R4, R8 ;  /* 0x0000000800047213 */ /* 0x000fe40000000000 */
[----:B------:R-:W1:Y:S08]  /*0340*/  I2F.RP R0, R7 ;  /* 0x0000000700007306 */ /* 0x000e700000209400 */
[----:B-1----:R-:W1:Y:S02]  /*0350*/  MUFU.RCP R0, R0 ;  /* 0x0000000000007308 */ /* 0x002e640000001000 */
[----:B-1----:R-:W-:-:S02]  /*0360*/  VIADD R3, R0, 0xffffffe ;  /* 0x0ffffffe00037836 */ /* 0x002fc40000000000 */
[----:B------:R-:W-:-:S04]  /*0370*/  IMAD.MOV R0, RZ, RZ, -R4 ;  /* 0x000000ffff007224 */ /* 0x000fc800078e0a04 */
[----:B------:R-:W1:Y:S02]  /*0380*/  F2I.FTZ.U32.TRUNC.NTZ R3, R3 ;  /* 0x0000000300037305 */ /* 0x000e64000021f000 */
[----:B-1----:R-:W-:-:S04]  /*0390*/  IMAD.MOV R9, RZ, RZ, -R3 ;  /* 0x000000ffff097224 */ /* 0x002fc800078e0a03 */
[----:B------:R-:W-:Y:S01]  /*03a0*/  IMAD.MOV.U32 R2, RZ, RZ, R9 ;  /* 0x000000ffff027224 */ /* 0x000fe200078e0009 */
[----:B------:R-:W-:-:S03]  /*03b0*/  IABS R9, R11 ;  /* 0x0000000b00097213 */ /* 0x000fc60000000000 */
[----:B------:R-:W-:Y:S02]  /*03c0*/  IMAD R5, R2, R7, RZ ;  /* 0x0000000702057224 */ /* 0x000fe400078e02ff */
[----:B------:R-:W-:-:S04]  /*03d0*/  IMAD.MOV.U32 R2, RZ, RZ, RZ ;  /* 0x000000ffff027224 */ /* 0x000fc800078e00ff */
[----:B------:R-:W-:Y:S01]  /*03e0*/  IMAD.HI.U32 R2, R3, R5, R2 ;  /* 0x0000000503027227 */ /* 0x000fe200078e0002 */
[----:B------:R-:W-:-:S04]  /*03f0*/  LOP3.LUT R3, R11, R8, RZ, 0x3c, !PT ;  /* 0x000000080b037212 */ /* 0x000fc800078e3cff */
[----:B------:R-:W-:Y:S01]  /*0400*/  ISETP.GE.AND P2, PT, R3, RZ, PT ;  /* 0x000000ff0300720c */ /* 0x000fe20003f46270 */
[----:B------:R-:W-:-:S04]  /*0410*/  IMAD.HI.U32 R2, R2, R9, RZ ;  /* 0x0000000902027227 */ /* 0x000fc800078e00ff */
[----:B------:R-:W-:-:S05]  /*0420*/  IMAD R0, R2, R0, R9 ;  /* 0x0000000002007224 */ /* 0x000fca00078e0209 */
[----:B------:R-:W-:-:S13]  /*0430*/  ISETP.GT.U32.AND P1, PT, R7, R0, PT ;  /* 0x000000000700720c */ /* 0x000fda0003f24070 */
[----:B------:R-:W-:Y:S02]  /*0440*/  @!P1 IMAD.IADD R0, R0, 0x1, -R7 ;  /* 0x0000000100009824 */ /* 0x000fe400078e0a07 */
[----:B------:R-:W-:Y:S01]  /*0450*/  @!P1 VIADD R2, R2, 0x1 ;  /* 0x0000000102029836 */ /* 0x000fe20000000000 */
[----:B------:R-:W-:Y:S02]  /*0460*/  ISETP.NE.AND P1, PT, R8, RZ, PT ;  /* 0x000000ff0800720c */ /* 0x000fe40003f25270 */
[----:B------:R-:W-:Y:S02]  /*0470*/  ISETP.GE.U32.AND P0, PT, R0, R7, PT ;  /* 0x000000070000720c */ /* 0x000fe40003f06070 */
[----:B------:R-:W1:Y:S11]  /*0480*/  S2R R0, SR_TID.X ;  /* 0x0000000000007919 */ /* 0x000e760000002100 */
[----:B------:R-:W-:-:S04]  /*0490*/  @P0 VIADD R2, R2, 0x1 ;  /* 0x0000000102020836 */ /* 0x000fc80000000000 */
[----:B------:R-:W-:Y:S01]  /*04a0*/  @!P2 IMAD.MOV R2, RZ, RZ, -R2 ;  /* 0x000000ffff02a224 */ /* 0x000fe200078e0a02 */
[----:B------:R-:W-:-:S05]  /*04b0*/  @!P1 LOP3.LUT R2, RZ, R8, RZ, 0x33, !PT ;  /* 0x00000008ff029212 */ /* 0x000fca00078e33ff */
[----:B------:R-:W-:Y:S02]  /*04c0*/  IMAD.MOV R3, RZ, RZ, -R2 ;  /* 0x000000ffff037224 */ /* 0x000fe400078e0a02 */
[----:B------:R-:W-:Y:S02]  /*04d0*/  IMAD.SHL.U32 R9, R2, 0x40, RZ ;  /* 0x0000004002097824 */ /* 0x000fe400078e00ff */
[----:B------:R-:W-:-:S04]  /*04e0*/  IMAD R3, R8, R3, R11 ;  /* 0x0000000308037224 */ /* 0x000fc800078e020b */
[----:B------:R-:W-:Y:S01]  /*04f0*/  IMAD.IADD R19, R6, 0x1, R3 ;  /* 0x0000000106137824 */ /* 0x000fe200078e0203 */
[----:B-1----:R-:W-:Y:S02]  /*0500*/  SHF.R.U32.HI R94, RZ, 0x5, R0 ;  /* 0x00000005ff5e7819 */ /* 0x002fe40000011600 */
[----:B------:R-:W-:Y:S02]  /*0510*/  LOP3.LUT R88, R0, 0x1f, RZ, 0xc0, !PT ;  /* 0x0000001f00587812 */ /* 0x000fe400078ec0ff */
[----:B------:R-:W-:-:S03]  /*0520*/  SGXT.U32 R94, R94, 0x2 ;  /* 0x000000025e5e781a */ /* 0x000fc60000000000 */
[----:B------:R-:W-:Y:S01]  /*0530*/  IMAD R18, R19, 0x20, R88 ;  /* 0x0000002013127824 */ /* 0x000fe200078e0258 */
[C---:B------:R-:W-:Y:S02]  /*0540*/  LOP3.LUT R2, R9.reuse, R94, RZ, 0xfc, !PT ;  /* 0x0000005e09027212 */ /* 0x040fe400078efcff */
[C-C-:B------:R-:W-:Y:S02]  /*0550*/  LOP3.LUT R3, R9.reuse, 0x4, R94.reuse, 0xfe, !PT ;  /* 0x0000000409037812 */ /* 0x140fe400078efe5e */
[C-C-:B------:R-:W-:Y:S02]  /*0560*/  LOP3.LUT R4, R9.reuse, 0x8, R94.reuse, 0xfe, !PT ;  /* 0x0000000809047812 */ /* 0x140fe400078efe5e */
[C-C-:B------:R-:W-:Y:S02]  /*0570*/  LOP3.LUT R5, R9.reuse, 0xc, R94.reuse, 0xfe, !PT ;  /* 0x0000000c09057812 */ /* 0x140fe400078efe5e */
[C-C-:B------:R-:W-:Y:S02]  /*0580*/  LOP3.LUT R6, R9.reuse, 0x10, R94.reuse, 0xfe, !PT ;  /* 0x0000001009067812 */ /* 0x140fe400078efe5e */
[----:B------:R-:W-:-:S02]  /*0590*/  LOP3.LUT R7, R9, 0x14, R94, 0xfe, !PT ;  /* 0x0000001409077812 */ /* 0x000fc400078efe5e */
[----:B------:R-:W-:Y:S02]  /*05a0*/  LOP3.LUT R8, R9, 0x18, R94, 0xfe, !PT ;  /* 0x0000001809087812 */ /* 0x000fe400078efe5e */
[C---:B------:R-:W-:Y:S02]  /*05b0*/  LOP3.LUT R108, R94.reuse, 0x4, RZ, 0xfc, !PT ;  /* 0x000000045e6c7812 */ /* 0x040fe400078efcff */
[C---:B------:R-:W-:Y:S02]  /*05c0*/  LOP3.LUT R106, R94.reuse, 0x8, RZ, 0xfc, !PT ;  /* 0x000000085e6a7812 */ /* 0x040fe400078efcff */
[C---:B------:R-:W-:Y:S02]  /*05d0*/  LOP3.LUT R104, R94.reuse, 0xc, RZ, 0xfc, !PT ;  /* 0x0000000c5e687812 */ /* 0x040fe400078efcff */
[C---:B------:R-:W-:Y:S02]  /*05e0*/  LOP3.LUT R102, R94.reuse, 0x10, RZ, 0xfc, !PT ;  /* 0x000000105e667812 */ /* 0x040fe400078efcff */
[----:B------:R-:W-:-:S02]  /*05f0*/  LOP3.LUT R100, R94, 0x14, RZ, 0xfc, !PT ;  /* 0x000000145e647812 */ /* 0x000fc400078efcff */
[C---:B------:R-:W-:Y:S02]  /*0600*/  LOP3.LUT R98, R94.reuse, 0x18, RZ, 0xfc, !PT ;  /* 0x000000185e627812 */ /* 0x040fe400078efcff */
[----:B------:R-:W-:Y:S02]  /*0610*/  LOP3.LUT R96, R94, 0x1c, RZ, 0xfc, !PT ;  /* 0x0000001c5e607812 */ /* 0x000fe400078efcff */
[----:B------:R-:W-:Y:S02]  /*0620*/  LOP3.LUT R9, R9, 0x1c, R94, 0xfe, !PT ;  /* 0x0000001c09097812 */ /* 0x000fe400078efe5e */
[C---:B------:R-:W-:Y:S02]  /*0630*/  LOP3.LUT R10, R2.reuse, 0x20, RZ, 0xfc, !PT ;  /* 0x00000020020a7812 */ /* 0x040fe400078efcff */
[C---:B------:R-:W-:Y:S02]  /*0640*/  LOP3.LUT R11, R2.reuse, 0x24, RZ, 0xfc, !PT ;  /* 0x00000024020b7812 */ /* 0x040fe400078efcff */
[----:B------:R-:W-:-:S02]  /*0650*/  LOP3.LUT R12, R2, 0x28, RZ, 0xfc, !PT ;  /* 0x00000028020c7812 */ /* 0x000fc400078efcff */
[C---:B------:R-:W-:Y:S02]  /*0660*/  LOP3.LUT R13, R2.reuse, 0x2c, RZ, 0xfc, !PT ;  /* 0x0000002c020d7812 */ /* 0x040fe400078efcff */
[C---:B------:R-:W-:Y:S02]  /*0670*/  LOP3.LUT R14, R2.reuse, 0x30, RZ, 0xfc, !PT ;  /* 0x00000030020e7812 */ /* 0x040fe400078efcff */
[C---:B------:R-:W-:Y:S02]  /*0680*/  LOP3.LUT R15, R2.reuse, 0x34, RZ, 0xfc, !PT ;  /* 0x00000034020f7812 */ /* 0x040fe400078efcff */
[C---:B------:R-:W-:Y:S02]  /*0690*/  LOP3.LUT R16, R2.reuse, 0x38, RZ, 0xfc, !PT ;  /* 0x0000003802107812 */ /* 0x040fe400078efcff */
[----:B------:R-:W-:Y:S01]  /*06a0*/  LOP3.LUT R17, R2, 0x3c, RZ, 0xfc, !PT ;  /* 0x0000003c02117812 */ /* 0x000fe200078efcff */
[----:B0---4-:R-:W-:Y:S06]  /*06b0*/  BRA.U UP0, `(.L_x_0) ;  /* 0x0000000100287547 */ /* 0x011fec000b800000 */
[----:B------:R-:W-:Y:S01]  /*06c0*/  IMAD.SHL.U32 R19, R0, 0x2, RZ ;  /* 0x0000000200137824 */ /* 0x000fe200078e00ff */
[----:B------:R-:W-:Y:S02]  /*06d0*/  CS2R R52, SRZ ;  /* 0x0000000000347805 */ /* 0x000fe4000001ff00 */
[----:B------:R-:W-:Y:S02]  /*06e0*/  CS2R R54, SRZ ;  /* 0x0000000000367805 */ /* 0x000fe4000001ff00 */
[----:B------:R-:W-:Y:S02]  /*06f0*/  CS2R R48, SRZ ;  /* 0x0000000000307805 */ /* 0x000fe4000001ff00 */
[----:B------:R-:W-:Y:S02]  /*0700*/  CS2R R50, SRZ ;  /* 0x0000000000327805 */ /* 0x000fe4000001ff00 */
[----:B------:R-:W-:Y:S02]  /*0710*/  CS2R R44, SRZ ;  /* 0x00000000002c7805 */ /* 0x000fe4000001ff00 */
[----:B------:R-:W-:-:S02]  /*0720*/  CS2R R46, SRZ ;  /* 0x00000000002e7805 */ /* 0x000fc4000001ff00 */
[----:B------:R-:W-:Y:S02]  /*0730*/  CS2R R40, SRZ ;  /* 0x0000000000287805 */ /* 0x000fe4000001ff00 */
[----:B------:R-:W-:Y:S01]  /*0740*/  CS2R R42, SRZ ;  /* 0x00000000002a7805 */ /* 0x000fe2000001ff00 */
[----:B------:R-:W-:Y:S06]  /*0750*/  BRA `(.L_x_1) ;  /* 0x0000002400747947 */ /* 0x000fec0003800000 */
.L_x_0:
[----:B------:R-:W-:Y:S01]  /*0760*/  IABS R46, R29 ;  /* 0x0000001d002e7213 */ /* 0x000fe20000000000 */
[----:B------:R-:W0:Y:S01]  /*0770*/  LDCU UR7, c[0x0][0x3b0] ;  /* 0x00007600ff0777ac */ /* 0x000e220008000800 */
[----:B------:R-:W-:Y:S02]  /*0780*/  IABS R48, R28 ;  /* 0x0000001c00307213 */ /* 0x000fe40000000000 */
[----:B------:R-:W-:Y:S01]  /*0790*/  CS2R R52, SRZ ;  /* 0x0000000000347805 */ /* 0x000fe2000001ff00 */
[----:B------:R-:W1:Y:S01]  /*07a0*/  I2F.RP R19, R46 ;  /* 0x0000002e00137306 */ /* 0x000e620000209400 */
[----:B------:R-:W-:Y:S01]  /*07b0*/  IABS R26, R16 ;  /* 0x00000010001a7213 */ /* 0x000fe20000000000 */
[----:B------:R-:W2:Y:S01]  /*07c0*/  LDCU.128 UR12, c[0x0][0x380] ;  /* 0x00007000ff0c77ac */ /* 0x000ea20008000c00 */
[----:B------:R-:W-:Y:S02]  /*07d0*/  IABS R32, R13 ;  /* 0x0000000d00207213 */ /* 0x000fe40000000000 */
[----:B------:R-:W-:-:S02]  /*07e0*/  CS2R R54, SRZ ;  /* 0x0000000000367805 */ /* 0x000fc4000001ff00 */
[----:B------:R-:W-:Y:S01]  /*07f0*/  IABS R30, R14 ;  /* 0x0000000e001e7213 */ /* 0x000fe20000000000 */
[----:B------:R-:W3:Y:S01]  /*0800*/  LDCU UR9, c[0x0][0x3a4] ;  /* 0x00007480ff0977ac */ /* 0x000ee20008000800 */
[----:B------:R-:W-:Y:S01]  /*0810*/  IABS R40, R2 ;  /* 0x0000000200287213 */ /* 0x000fe20000000000 */
[----:B------:R-:W4:Y:S01]  /*0820*/  I2F.RP R24, R48 ;  /* 0x0000003000187306 */ /* 0x000f220000209400 */
[----:B------:R-:W-:Y:S01]  /*0830*/  IABS R34, R12 ;  /* 0x0000000c00227213 */ /* 0x000fe20000000000 */
[----:B------:R-:W-:Y:S01]  /*0840*/  USHF.R.S32.HI UR6, URZ, 0x1f, UR4 ;  /* 0x0000001fff067899 */ /* 0x000fe20008011404 */
[----:B------:R-:W-:Y:S02]  /*0850*/  IABS R35, R11 ;  /* 0x0000000b00237213 */ /* 0x000fe40000000000 */
[----:B------:R-:W-:Y:S02]  /*0860*/  CS2R R50, SRZ ;  /* 0x0000000000327805 */ /* 0x000fe4000001ff00 */
[----:B------:R-:W-:Y:S01]  /*0870*/  IABS R37, R8 ;  /* 0x0000000800257213 */ /* 0x000fe20000000000 */
[----:B------:R-:W-:Y:S01]  /*0880*/  ULEA.HI UR6, UR6, UR4, URZ, 0x5 ;  /* 0x0000000406067291 */ /* 0x000fe2000f8f28ff */
[----:B------:R-:W-:Y:S01]  /*0890*/  IABS R38, R7 ;  /* 0x0000000700267213 */ /* 0x000fe20000000000 */
[----:B-1----:R-:W1:Y:S01]  /*08a0*/  MUFU.RCP R19, R19 ;  /* 0x0000001300137308 */ /* 0x002e620000001000 */
[----:B------:R-:W-:Y:S01]  /*08b0*/  IABS R42, R3 ;  /* 0x00000003002a7213 */ /* 0x000fe20000000000 */
[----:B------:R-:W-:Y:S01]  /*08c0*/  USHF.R.S32.HI UR6, URZ, 0x5, UR6 ;  /* 0x00000005ff067899 */ /* 0x000fe20008011406 */
[----:B------:R-:W-:-:S02]  /*08d0*/  IABS R45, R18 ;  /* 0x00000012002d7213 */ /* 0x000fc40000000000 */
[----:B------:R-:W-:-:S03]  /*08e0*/  LOP3.LUT R81, R0, 0x7f, RZ, 0xc0, !PT ;  /* 0x0000007f00517812 */ /* 0x000fc600078ec0ff */
[----:B----4-:R-:W4:Y:S01]  /*08f0*/  MUFU.RCP R24, R24 ;  /* 0x0000001800187308 */ /* 0x010f220000001000 */
[C---:B------:R-:W-:Y:S02]  /*0900*/  LOP3.LUT R83, R81.reuse, 0x8, RZ, 0x3c, !PT ;  /* 0x0000000851537812 */ /* 0x040fe400078e3cff */
[C---:B------:R-:W-:Y:S02]  /*0910*/  LOP3.LUT R85, R81.reuse, 0x10, RZ, 0x3c, !PT ;  /* 0x0000001051557812 */ /* 0x040fe400078e3cff */
[----:B------:R-:W-:Y:S01]  /*0920*/  LOP3.LUT R87, R81, 0x18, RZ, 0x3c, !PT ;  /* 0x0000001851577812 */ /* 0x000fe200078e3cff */
[----:B-1----:R-:W-:Y:S01]  /*0930*/  VIADD R20, R19, 0xffffffe ;  /* 0x0ffffffe13147836 */ /* 0x002fe20000000000 */
[----:B------:R-:W-:-:S03]  /*0940*/  IABS R19, R17 ;  /* 0x0000001100137213 */ /* 0x000fc60000000000 */
[----:B------:R1:W5:Y:S01]  /*0950*/  F2I.FTZ.U32.TRUNC.NTZ R21, R20 ;  /* 0x0000001400157305 */ /* 0x000362000021f000 */
[----:B----4-:R-:W-:Y:S01]  /*0960*/  VIADD R22, R24, 0xffffffe ;  /* 0x0ffffffe18167836 */ /* 0x010fe20000000000 */
[----:B------:R-:W-:-:S06]  /*0970*/  SHF.R.S32.HI R24, RZ, 0x2, R0 ;  /* 0x00000002ff187819 */ /* 0x000fcc0000011400 */
[----:B------:R-:W4:Y:S01]  /*0980*/  F2I.FTZ.U32.TRUNC.NTZ R23, R22 ;  /* 0x0000001600177305 */ /* 0x000f22000021f000 */
[----:B-1----:R-:W-:Y:S01]  /*0990*/  IMAD.MOV.U32 R20, RZ, RZ, RZ ;  /* 0x000000ffff147224 */ /* 0x002fe200078e00ff */
[----:B------:R-:W-:-:S04]  /*09a0*/  SGXT R24, R24, 0x1 ;  /* 0x000000011818781a */ /* 0x000fc80000000200 */
[----:B------:R-:W-:Y:S01]  /*09b0*/  LOP3.LUT R24, R24, 0x90, RZ, 0xc0, !PT ;  /* 0x0000009018187812 */ /* 0x000fe200078ec0ff */
[----:B-----5:R-:W-:-:S04]  /*09c0*/  IMAD.MOV R25, RZ, RZ, -R21 ;  /* 0x000000ffff197224 */ /* 0x020fc800078e0a15 */
[----:B------:R-:W-:-:S04]  /*09d0*/  IMAD R25, R25, R46, RZ ;  /* 0x0000002e19197224 */ /* 0x000fc800078e02ff */
[----:B------:R-:W-:-:S04]  /*09e0*/  IMAD.HI.U32 R21, R21, R25, R20 ;  /* 0x0000001915157227 */ /* 0x000fc800078e0014 */
[----:B----4-:R-:W-:Y:S02]  /*09f0*/  IMAD.MOV R31, RZ, RZ, -R23 ;  /* 0x000000ffff1f7224 */ /* 0x010fe400078e0a17 */
[----:B------:R-:W-:-:S04]  /*0a00*/  IMAD.HI.U32 R22, R21, R26, RZ ;  /* 0x0000001a15167227 */ /* 0x000fc800078e00ff */
[----:B------:R-:W-:Y:S02]  /*0a10*/  IMAD.MOV R27, RZ, RZ, -R22 ;  /* 0x000000ffff1b7224 */ /* 0x000fe400078e0a16 */
[----:B------:R-:W-:Y:S02]  /*0a20*/  IMAD R31, R31, R48, RZ ;  /* 0x000000301f1f7224 */ /* 0x000fe400078e02ff */
[----:B------:R-:W-:Y:S02]  /*0a30*/  IMAD.MOV.U32 R22, RZ, RZ, RZ ;  /* 0x000000ffff167224 */ /* 0x000fe400078e00ff */
[----:B------:R-:W-:Y:S01]  /*0a40*/  IMAD.MOV.U32 R25, RZ, RZ, R19 ;  /* 0x000000ffff197224 */ /* 0x000fe200078e0013 */
[----:B------:R-:W-:Y:S01]  /*0a50*/  LOP3.LUT R19, R0, 0x60, RZ, 0xc0, !PT ;  /* 0x0000006000137812 */ /* 0x000fe200078ec0ff */
[----:B------:R-:W-:-:S04]  /*0a60*/  IMAD.HI.U32 R36, R23, R31, R22 ;  /* 0x0000001f17247227 */ /* 0x000fc800078e0016 */
[----:B------:R-:W-:Y:S01]  /*0a70*/  IMAD R22, R46, R27, R26 ;  /* 0x0000001b2e167224 */ /* 0x000fe200078e021a */
[----:B------:R-:W-:Y:S01]  /*0a80*/  IABS R27, R15 ;  /* 0x0000000f001b7213 */ /* 0x000fe20000000000 */
[----:B------:R-:W-:-:S03]  /*0a90*/  IMAD.HI.U32 R20, R21, R25, RZ ;  /* 0x0000001915147227 */ /* 0x000fc600078e00ff */
[----:B------:R-:W-:Y:S01]  /*0aa0*/  ISETP.GT.U32.AND P1, PT, R46, R22, PT ;  /* 0x000000162e00720c */ /* 0x000fe20003f24070 */
[----:B------:R-:W-:Y:S02]  /*0ab0*/  IMAD R44, R19, 0x8, R24 ;  /* 0x00000008132c7824 */ /* 0x000fe400078e0218 */
[----:B------:R-:W-:Y:S02]  /*0ac0*/  IMAD.MOV R20, RZ, RZ, -R20 ;  /* 0x000000ffff147224 */ /* 0x000fe400078e0a14 */
[----:B------:R-:W-:-:S04]  /*0ad0*/  IMAD.HI.U32 R19, R21, R27, RZ ;  /* 0x0000001b15137227 */ /* 0x000fc800078e00ff */
[----:B------:R-:W-:-:S04]  /*0ae0*/  IMAD.HI.U32 R24, R21, R32, RZ ;  /* 0x0000002015187227 */ /* 0x000fc800078e00ff */
[----:B------:R-:W-:-:S04]  /*0af0*/  IMAD.HI.U32 R23, R21, R30, RZ ;  /* 0x0000001e15177227 */ /* 0x000fc800078e00ff */
[C---:B------:R-:W-:Y:S02]  /*0b00*/  IMAD R20, R46.reuse, R20, R25 ;  /* 0x000000142e147224 */ /* 0x040fe400078e0219 */
[----:B------:R-:W-:Y:S02]  /*0b10*/  IMAD.MOV R19, RZ, RZ, -R19 ;  /* 0x000000ffff137224 */ /* 0x000fe400078e0a13 */
[----:B------:R-:W-:Y:S01]  /*0b20*/  IMAD.MOV R33, RZ, RZ, -R24 ;  /* 0x000000ffff217224 */ /* 0x000fe200078e0a18 */
[C---:B------:R-:W-:Y:S01]  /*0b30*/  ISETP.GT.U32.AND P0, PT, R46.reuse, R20, PT ;  /* 0x000000142e00720c */ /* 0x040fe20003f04070 */
[----:B------:R-:W-:Y:S02]  /*0b40*/  IMAD.MOV R31, RZ, RZ, -R23 ;  /* 0x000000ffff1f7224 */ /* 0x000fe400078e0a17 */
[C---:B------:R-:W-:Y:S02]  /*0b50*/  IMAD R23, R46.reuse, R19, R27 ;  /* 0x000000132e177224 */ /* 0x040fe400078e021b */
[----:B------:R-:W-:-:S02]  /*0b60*/  IMAD R27, R46, R33, R32 ;  /* 0x000000212e1b7224 */ /* 0x000fc400078e0220 */
[----:B------:R-:W-:Y:S01]  /*0b70*/  IMAD.HI.U32 R33, R21, R40, RZ ;  /* 0x0000002815217227 */ /* 0x000fe200078e00ff */
[----:B------:R-:W-:-:S03]  /*0b80*/  ISETP.GT.U32.AND P2, PT, R46, R23, PT ;  /* 0x000000172e00720c */ /* 0x000fc60003f44070 */
[----:B------:R-:W-:-:S04]  /*0b90*/  IMAD.HI.U32 R25, R21, R34, RZ ;  /* 0x0000002215197227 */ /* 0x000fc800078e00ff */
[----:B------:R-:W-:-:S04]  /*0ba0*/  IMAD.HI.U32 R26, R21, R35, RZ ;  /* 0x00000023151a7227 */ /* 0x000fc800078e00ff */
[----:B------:R-:W-:Y:S02]  /*0bb0*/  IMAD.MOV R41, RZ, RZ, -R33 ;  /* 0x000000ffff297224 */ /* 0x000fe400078e0a21 */
[----:B------:R-:W-:Y:S02]  /*0bc0*/  IMAD.MOV R25, RZ, RZ, -R25 ;  /* 0x000000ffff197224 */ /* 0x000fe400078e0a19 */
[----:B------:R-:W-:Y:S02]  /*0bd0*/  IMAD.MOV R24, RZ, RZ, -R26 ;  /* 0x000000ffff187224 */ /* 0x000fe400078e0a1a */
[C---:B------:R-:W-:Y:S02]  /*0be0*/  IMAD R26, R46.reuse, R31, R30 ;  /* 0x0000001f2e1a7224 */ /* 0x040fe400078e021e */
[C---:B------:R-:W-:Y:S01]  /*0bf0*/  IMAD R40, R46.reuse, R41, R40 ;  /* 0x000000292e287224 */ /* 0x040fe200078e0228 */
[----:B------:R-:W-:Y:S01]  /*0c00*/  IABS R41, R4 ;  /* 0x0000000400297213 */ /* 0x000fe20000000000 */
[C---:B------:R-:W-:Y:S01]  /*0c10*/  IMAD R30, R46.reuse, R25, R34 ;  /* 0x000000192e1e7224 */ /* 0x040fe200078e0222 */
[----:B------:R-:W-:Y:S01]  /*0c20*/  IABS R34, R10 ;  /* 0x0000000a00227213 */ /* 0x000fe20000000000 */
[----:B------:R-:W-:Y:S01]  /*0c30*/  IMAD R31, R46, R24, R35 ;  /* 0x000000182e1f7224 */ /* 0x000fe200078e0223 */
[----:B------:R-:W-:Y:S01]  /*0c40*/  IABS R35, R9 ;  /* 0x0000000900237213 */ /* 0x000fe20000000000 */
[----:B------:R-:W-:Y:S01]  /*0c50*/  @!P0 IMAD.IADD R20, R20, 0x1, -R46 ;  /* 0x0000000114148824 */ /* 0x000fe200078e0a2e */
[C---:B------:R-:W-:Y:S01]  /*0c60*/  ISETP.GT.U32.AND P3, PT, R46.reuse, R40, PT ;  /* 0x000000282e00720c */ /* 0x040fe20003f64070 */
[----:B------:R-:W-:Y:S01]  /*0c70*/  IMAD.HI.U32 R19, R21, R34, RZ ;  /* 0x0000002215137227 */ /* 0x000fe200078e00ff */
[----:B------:R-:W-:-:S02]  /*0c80*/  ISETP.GT.U32.AND P0, PT, R46, R27, PT ;  /* 0x0000001b2e00720c */ /* 0x000fc40003f04070 */
[----:B------:R-:W-:Y:S01]  /*0c90*/  ISETP.GT.U32.AND P5, PT, R46, R20, PT ;  /* 0x000000142e00720c */ /* 0x000fe20003fa4070 */
[----:B------:R-:W-:-:S04]  /*0ca0*/  IMAD.HI.U32 R24, R21, R35, RZ ;  /* 0x0000002315187227 */ /* 0x000fc800078e00ff */
[----:B------:R-:W-:-:S04]  /*0cb0*/  IMAD.HI.U32 R25, R21, R37, RZ ;  /* 0x0000002515197227 */ /* 0x000fc800078e00ff */
[----:B------:R-:W-:-:S04]  /*0cc0*/  IMAD.HI.U32 R32, R21, R38, RZ ;  /* 0x0000002615207227 */ /* 0x000fc800078e00ff */
[----:B------:R-:W-:Y:S02]  /*0cd0*/  IMAD.MOV R19, RZ, RZ, -R19 ;  /* 0x000000ffff137224 */ /* 0x000fe400078e0a13 */
[----:B------:R-:W-:Y:S02]  /*0ce0*/  IMAD.MOV R24, RZ, RZ, -R24 ;  /* 0x000000ffff187224 */ /* 0x000fe400078e0a18 */
[----:B------:R-:W-:Y:S02]  /*0cf0*/  IMAD.MOV R25, RZ, RZ, -R25 ;  /* 0x000000ffff197224 */ /* 0x000fe400078e0a19 */
[----:B------:R-:W-:Y:S02]  /*0d00*/  IMAD.MOV R39, RZ, RZ, -R32 ;  /* 0x000000ffff277224 */ /* 0x000fe400078e0a20 */
[----:B------:R-:W-:Y:S01]  /*0d10*/  @!P1 IMAD.IADD R22, R22, 0x1, -R46 ;  /* 0x0000000116169824 */ /* 0x000fe200078e0a2e */
[C---:B------:R-:W-:Y:S01]  /*0d20*/  ISETP.GT.U32.AND P1, PT, R46.reuse, R30, PT ;  /* 0x0000001e2e00720c */ /* 0x040fe20003f24070 */
[----:B------:R-:W-:-:S02]  /*0d30*/  IMAD R32, R46, R19, R34 ;  /* 0x000000132e207224 */ /* 0x000fc400078e0222 */
[C---:B------:R-:W-:Y:S02]  /*0d40*/  IMAD R33, R46.reuse, R24, R35 ;  /* 0x000000182e217224 */ /* 0x040fe400078e0223 */
[C---:B------:R-:W-:Y:S01]  /*0d50*/  IMAD R34, R46.reuse, R25, R37 ;  /* 0x000000192e227224 */ /* 0x040fe200078e0225 */
[----:B------:R-:W-:Y:S01]  /*0d60*/  IABS R37, R6 ;  /* 0x0000000600257213 */ /* 0x000fe20000000000 */
[----:B------:R-:W-:Y:S01]  /*0d70*/  IMAD R35, R46, R39, R38 ;  /* 0x000000272e237224 */ /* 0x000fe200078e0226 */
[----:B------:R-:W-:Y:S01]  /*0d80*/  IABS R38, R5 ;  /* 0x0000000500267213 */ /* 0x000fe20000000000 */
[----:B------:R-:W-:Y:S01]  /*0d90*/  @!P3 IMAD.IADD R40, R40, 0x1, -R46 ;  /* 0x000000012828b824 */ /* 0x000fe200078e0a2e */
[----:B------:R-:W-:Y:S01]  /*0da0*/  ISETP.GT.U32.AND P3, PT, R46, R22, PT ;  /* 0x000000162e00720c */ /* 0x000fe20003f64070 */
[----:B------:R-:W-:-:S03]  /*0db0*/  IMAD.HI.U32 R19, R21, R37, RZ ;  /* 0x0000002515137227 */ /* 0x000fc600078e00ff */
[C---:B------:R-:W-:Y:S01]  /*0dc0*/  ISETP.GT.U32.AND P6, PT, R46.reuse, R40, PT ;  /* 0x000000282e00720c */ /* 0x040fe20003fc4070 */
[--C-:B------:R-:W-:Y:S01]  /*0dd0*/  @!P2 IMAD.IADD R23, R23, 0x1, -R46.reuse ;  /* 0x000000011717a824 */ /* 0x100fe200078e0a2e */
[----:B------:R-:W-:Y:S01]  /*0de0*/  ISETP.GT.U32.AND P2, PT, R46, R26, PT ;  /* 0x0000001a2e00720c */ /* 0x000fe20003f44070 */
[----:B------:R-:W-:Y:S01]  /*0df0*/  @!P5 IMAD.IADD R20, R20, 0x1, -R46 ;  /* 0x000000011414d824 */ /* 0x000fe200078e0a2e */
[C---:B------:R-:W-:Y:S01]  /*0e00*/  ISETP.GT.U32.AND P5, PT, R46.reuse, R32, PT ;  /* 0x000000202e00720c */ /* 0x040fe20003fa4070 */
[----:B------:R-:W-:Y:S01]  /*0e10*/  IMAD.HI.U32 R24, R21, R38, RZ ;  /* 0x0000002615187227 */ /* 0x000fe200078e00ff */
[----:B------:R-:W-:-:S03]  /*0e20*/  ISETP.GT.U32.AND P4, PT, R46, R23, PT ;  /* 0x000000172e00720c */ /* 0x000fc60003f84070 */
[----:B------:R-:W-:-:S04]  /*0e30*/  IMAD.HI.U32 R25, R21, R41, RZ ;  /* 0x0000002915197227 */ /* 0x000fc800078e00ff */
[----:B------:R-:W-:-:S04]  /*0e40*/  IMAD.HI.U32 R21, R21, R42, RZ ;  /* 0x0000002a15157227 */ /* 0x000fc800078e00ff */
[----:B------:R-:W-:Y:S02]  /*0e50*/  IMAD.MOV R19, RZ, RZ, -R19 ;  /* 0x000000ffff137224 */ /* 0x000fe400078e0a13 */
[----:B------:R-:W-:Y:S01]  /*0e60*/  IMAD.MOV R39, RZ, RZ, -R24 ;  /* 0x000000ffff277224 */ /* 0x000fe200078e0a18 */
[----:B------:R-:W-:Y:S01]  /*0e70*/  LOP3.LUT R24, R0, 0x3, RZ, 0xc0, !PT ;  /* 0x0000000300187812 */ /* 0x000fe200078ec0ff */
[----:B------:R-:W-:Y:S02]  /*0e80*/  IMAD.MOV R43, RZ, RZ, -R21 ;  /* 0x000000ffff2b7224 */ /* 0x000fe400078e0a15 */
[C---:B------:R-:W-:Y:S02]  /*0e90*/  IMAD R21, R46.reuse, R19, R37 ;  /* 0x000000132e157224 */ /* 0x040fe400078e0225 */
[C---:B------:R-:W-:Y:S02]  /*0ea0*/  IMAD R37, R46.reuse, R39, R38 ;  /* 0x000000272e257224 */ /* 0x040fe400078e0226 */
[----:B------:R-:W-:-:S02]  /*0eb0*/  IMAD R39, R46, R43, R42 ;  /* 0x0000002b2e277224 */ /* 0x000fc400078e022a */
[----:B------:R-:W-:Y:S01]  /*0ec0*/  @!P3 IMAD.IADD R22, R22, 0x1, -R46 ;  /* 0x000000011616b824 */ /* 0x000fe200078e0a2e */
[----:B------:R-:W-:Y:S01]  /*0ed0*/  ISETP.GT.U32.AND P3, PT, R46, R33, PT ;  /* 0x000000212e00720c */ /* 0x000fe20003f64070 */
[----:B------:R-:W-:-:S04]  /*0ee0*/  IMAD.HI.U32 R36, R36, R45, RZ ;  /* 0x0000002d24247227 */ /* 0x000fc800078e00ff */
[--C-:B------:R-:W-:Y:S01]  /*0ef0*/  @!P6 IMAD.IADD R40, R40, 0x1, -R46.reuse ;  /* 0x000000012828e824 */ /* 0x100fe200078e0a2e */
[----:B------:R-:W-:Y:S01]  /*0f00*/  ISETP.GT.U32.AND P6, PT, R46, R31, PT ;  /* 0x0000001f2e00720c */ /* 0x000fe20003fc4070 */
[--C-:B------:R-:W-:Y:S01]  /*0f10*/  @!P2 IMAD.IADD R26, R26, 0x1, -R46.reuse ;  /* 0x000000011a1aa824 */ /* 0x100fe200078e0a2e */
[----:B------:R-:W-:Y:S01]  /*0f20*/  ISETP.GT.U32.AND P2, PT, R46, R35, PT ;  /* 0x000000232e00720c */ /* 0x000fe20003f44070 */
[--C-:B------:R-:W-:Y:S01]  /*0f30*/  @!P5 IMAD.IADD R32, R32, 0x1, -R46.reuse ;  /* 0x000000012020d824 */ /* 0x100fe200078e0a2e */
[C---:B------:R-:W-:Y:S01]  /*0f40*/  ISETP.GT.U32.AND P5, PT, R46.reuse, R39, PT ;  /* 0x000000272e00720c */ /* 0x040fe20003fa4070 */
[----:B------:R-:W-:Y:S02]  /*0f50*/  IMAD.MOV R25, RZ, RZ, -R25 ;  /* 0x000000ffff197224 */ /* 0x000fe400078e0a19 */
[----:B------:R-:W-:Y:S01]  /*0f60*/  @!P0 IMAD.IADD R27, R27, 0x1, -R46 ;  /* 0x000000011b1b8824 */ /* 0x000fe200078e0a2e */
[----:B------:R-:W-:Y:S01]  /*0f70*/  ISETP.GT.U32.AND P0, PT, R46, R21, PT ;  /* 0x000000152e00720c */ /* 0x000fe20003f04070 */
[----:B------:R-:W-:-:S02]  /*0f80*/  IMAD.MOV R36, RZ, RZ, -R36 ;  /* 0x000000ffff247224 */ /* 0x000fc400078e0a24 */
[----:B------:R-:W-:Y:S01]  /*0f90*/  @!P1 IMAD.IADD R30, R30, 0x1, -R46 ;  /* 0x000000011e1e9824 */ /* 0x000fe200078e0a2e */
[C---:B------:R-:W-:Y:S01]  /*0fa0*/  ISETP.GT.U32.AND P1, PT, R46.reuse, R37, PT ;  /* 0x000000252e00720c */ /* 0x040fe20003f24070 */
[C---:B------:R-:W-:Y:S01]  /*0fb0*/  IMAD R38, R46.reuse, R25, R41 ;  /* 0x000000192e267224 */ /* 0x040fe200078e0229 */
[----:B------:R-:W-:Y:S01]  /*0fc0*/  SHF.R.U32.HI R25, RZ, 0x2, R0 ;  /* 0x00000002ff197819 */ /* 0x000fe20000011600 */
[--C-:B------:R-:W-:Y:S01]  /*0fd0*/  @!P4 IMAD.IADD R23, R23, 0x1, -R46.reuse ;  /* 0x000000011717c824 */ /* 0x100fe200078e0a2e */
[----:B------:R-:W-:Y:S01]  /*0fe0*/  ISETP.GT.U32.AND P4, PT, R46, R34, PT ;  /* 0x000000222e00720c */ /* 0x000fe20003f84070 */
[----:B------:R-:W-:Y:S01]  /*0ff0*/  IMAD R41, R48, R36, R45 ;  /* 0x0000002430297224 */ /* 0x000fe200078e022d */
[----:B------:R-:W-:Y:S01]  /*1000*/  SGXT.U32 R25, R25, 0x3 ;  /* 0x000000031919781a */ /* 0x000fe20000000000 */
[--C-:B------:R-:W-:Y:S01]  /*1010*/  @!P3 IMAD.IADD R33, R33, 0x1, -R46.reuse ;  /* 0x000000012121b824 */ /* 0x100fe200078e0a2e */
[----:B------:R-:W-:Y:S01]  /*1020*/  LEA R45, R24, UR5, 0x5 ;  /* 0x00000005182d7c11 */ /* 0x000fe2000f8e28ff */
[--C-:B------:R-:W-:Y:S01]  /*1030*/  @!P6 IMAD.IADD R31, R31, 0x1, -R46.reuse ;  /* 0x000000011f1fe824 */ /* 0x100fe200078e0a2e */
[----:B------:R-:W-:Y:S01]  /*1040*/  ISETP.GT.U32.AND P3, PT, R48, R41, PT ;  /* 0x000000293000720c */ /* 0x000fe20003f64070 */
[--C-:B------:R-:W-:Y:S01]  /*1050*/  @!P2 IMAD.IADD R35, R35, 0x1, -R46.reuse ;  /* 0x000000012323a824 */ /* 0x100fe200078e0a2e */
[C---:B------:R-:W-:Y:S01]  /*1060*/  ISETP.GT.U32.AND P2, PT, R46.reuse, R27, PT ;  /* 0x0000001b2e00720c */ /* 0x040fe20003f44070 */
[--C-:B------:R-:W-:Y:S01]  /*1070*/  @!P5 IMAD.IADD R39, R39, 0x1, -R46.reuse ;  /* 0x000000012727d824 */ /* 0x100fe200078e0a2e */
[C---:B------:R-:W-:Y:S01]  /*1080*/  ISETP.GT.U32.AND P5, PT, R46.reuse, R33, PT ;  /* 0x000000212e00720c */ /* 0x040fe20003fa4070 */
[--C-:B------:R-:W-:Y:S01]  /*1090*/  @!P0 IMAD.IADD R21, R21, 0x1, -R46.reuse ;  /* 0x0000000115158824 */ /* 0x100fe200078e0a2e */
[C---:B------:R-:W-:Y:S01]  /*10a0*/  ISETP.GT.U32.AND P6, PT, R46.reuse, R38, PT ;  /* 0x000000262e00720c */ /* 0x040fe20003fc4070 */
[--C-:B------:R-:W-:Y:S01]  /*10b0*/  @!P1 IMAD.IADD R37, R37, 0x1, -R46.reuse ;  /* 0x0000000125259824 */ /* 0x100fe200078e0a2e */
[----:B------:R-:W-:Y:S01]  /*10c0*/  ISETP.GT.U32.AND P0, PT, R46, R30, PT ;  /* 0x0000001e2e00720c */ /* 0x000fe20003f04070 */
[----:B------:R-:W-:Y:S01]  /*10d0*/  @!P4 IMAD.IADD R34, R34, 0x1, -R46 ;  /* 0x000000012222c824 */ /* 0x000fe200078e0a2e */
[----:B------:R-:W-:Y:S01]  /*10e0*/  ISETP.GT.U32.AND P1, PT, R46, R31, PT ;  /* 0x0000001f2e00720c */ /* 0x000fe20003f24070 */
[----:B------:R-:W-:Y:S01]  /*10f0*/  IMAD R36, R24, 0x88, RZ ;  /* 0x0000008818247824 */ /* 0x000fe200078e02ff */
[C---:B------:R-:W-:Y:S01]  /*1100*/  ISETP.GT.U32.AND P4, PT, R46.reuse, R26, PT ;  /* 0x0000001a2e00720c */ /* 0x040fe20003f84070 */
[----:B------:R-:W-:Y:S01]  /*1110*/  @!P3 IMAD.IADD R41, R41, 0x1, -R48 ;  /* 0x000000012929b824 */ /* 0x000fe200078e0a30 */
[C---:B------:R-:W-:Y:S01]  /*1120*/  ISETP.GT.U32.AND P3, PT, R46.reuse, R34, PT ;  /* 0x000000222e00720c */ /* 0x040fe20003f64070 */
[--C-:B------:R-:W-:Y:S01]  /*1130*/  @!P2 IMAD.IADD R27, R27, 0x1, -R46.reuse ;  /* 0x000000011b1ba824 */ /* 0x100fe200078e0a2e */
[----:B------:R-:W-:Y:S01]  /*1140*/  ISETP.GT.U32.AND P2, PT, R46, R35, PT ;  /* 0x000000232e00720c */ /* 0x000fe20003f44070 */
[--C-:B------:R-:W-:Y:S01]  /*1150*/  @!P5 IMAD.IADD R33, R33, 0x1, -R46.reuse ;  /* 0x000000012121d824 */ /* 0x100fe200078e0a2e */
[----:B------:R-:W-:Y:S01]  /*1160*/  ISETP.GT.U32.AND P5, PT, R48, R41, PT ;  /* 0x000000293000720c */ /* 0x000fe20003fa4070 */
[--C-:B------:R-:W-:Y:S01]  /*1170*/  @!P6 IMAD.IADD R38, R38, 0x1, -R46.reuse ;  /* 0x000000012626e824 */ /* 0x100fe200078e0a2e */
[----:B------:R-:W-:Y:S01]  /*1180*/  ISETP.GT.U32.AND P6, PT, R46, R32, PT ;  /* 0x000000202e00720c */ /* 0x000fe20003fc4070 */
[--C-:B------:R-:W-:Y:S01]  /*1190*/  @!P0 IMAD.IADD R30, R30, 0x1, -R46.reuse ;  /* 0x000000011e1e8824 */ /* 0x100fe200078e0a2e */
[C---:B------:R-:W-:Y:S01]  /*11a0*/  ISETP.GT.U32.AND P0, PT, R46.reuse, R21, PT ;  /* 0x000000152e00720c */ /* 0x040fe20003f04070 */
[--C-:B------:R-:W-:Y:S01]  /*11b0*/  @!P1 IMAD.IADD R31, R31, 0x1, -R46.reuse ;  /* 0x000000011f1f9824 */ /* 0x100fe200078e0a2e */
[----:B------:R-:W-:Y:S01]  /*11c0*/  ISETP.GT.U32.AND P1, PT, R46, R37, PT ;  /* 0x000000252e00720c */ /* 0x000fe20003f24070 */
[--C-:B------:R-:W-:Y:S01]  /*11d0*/  @!P4 IMAD.IADD R26, R26, 0x1, -R46.reuse ;  /* 0x000000011a1ac824 */ /* 0x100fe200078e0a2e */
[----:B------:R-:W-:Y:S01]  /*11e0*/  ISETP.GT.U32.AND P4, PT, R46, R38, PT ;  /* 0x000000262e00720c */ /* 0x000fe20003f84070 */
[--C-:B------:R-:W-:Y:S01]  /*11f0*/  @!P3 IMAD.IADD R34, R34, 0x1, -R46.reuse ;  /* 0x000000012222b824 */ /* 0x100fe200078e0a2e */
[----:B------:R-:W-:Y:S01]  /*1200*/  ISETP.GE.AND P3, PT, R17, RZ, PT ;  /* 0x000000ff1100720c */ /* 0x000fe20003f66270 */
[----:B------:R-:W-:Y:S01]  /*1210*/  @!P2 IMAD.IADD R35, R35, 0x1, -R46 ;  /* 0x000000012323a824 */ /* 0x000fe200078e0a2e */
[----:B------:R-:W-:Y:S01]  /*1220*/  ISETP.GE.AND P2, PT, R16, RZ, PT ;  /* 0x000000ff1000720c */ /* 0x000fe20003f46270 */
[----:B------:R-:W-:Y:S01]  /*1230*/  @!P5 IMAD.IADD R41, R41, 0x1, -R48 ;  /* 0x000000012929d824 */ /* 0x000fe200078e0a30 */
[----:B------:R-:W-:Y:S01]  /*1240*/  ISETP.GE.AND P5, PT, R15, RZ, PT ;  /* 0x000000ff0f00720c */ /* 0x000fe20003fa6270 */
[--C-:B------:R-:W-:Y:S01]  /*1250*/  @!P6 IMAD.IADD R32, R32, 0x1, -R46.reuse ;  /* 0x000000012020e824 */ /* 0x100fe200078e0a2e */
[----:B------:R-:W-:Y:S01]  /*1260*/  ISETP.GT.U32.AND P6, PT, R46, R39, PT ;  /* 0x000000272e00720c */ /* 0x000fe20003fc4070 */
[--C-:B------:R-:W-:Y:S01]  /*1270*/  @!P0 IMAD.IADD R21, R21, 0x1, -R46.reuse ;  /* 0x0000000115158824 */ /* 0x100fe200078e0a2e */
[----:B------:R-:W-:Y:S01]  /*1280*/  ISETP.GE.AND P0, PT, R14, RZ, PT ;  /* 0x000000ff0e00720c */ /* 0x000fe20003f06270 */
[--C-:B------:R-:W-:Y:S01]  /*1290*/  @!P1 IMAD.IADD R37, R37, 0x1, -R46.reuse ;  /* 0x0000000125259824 */ /* 0x100fe200078e0a2e */
[----:B------:R-:W-:Y:S01]  /*12a0*/  ISETP.GE.AND P1, PT, R12, RZ, PT ;  /* 0x000000ff0c00720c */ /* 0x000fe20003f26270 */
[----:B------:R-:W-:Y:S01]  /*12b0*/  @!P4 IMAD.IADD R38, R38, 0x1, -R46 ;  /* 0x000000012626c824 */ /* 0x000fe200078e0a2e */
[----:B------:R-:W-:Y:S01]  /*12c0*/  ISETP.GE.AND P4, PT, R13, RZ, PT ;  /* 0x000000ff0d00720c */ /* 0x000fe20003f86270 */
[----:B------:R-:W-:Y:S01]  /*12d0*/  @!P3 IMAD.MOV R20, RZ, RZ, -R20 ;  /* 0x000000ffff14b224 */ /* 0x000fe200078e0a14 */
[----:B------:R-:W-:Y:S01]  /*12e0*/  ISETP.GE.AND P3, PT, R11, RZ, PT ;  /* 0x000000ff0b00720c */ /* 0x000fe20003f66270 */
[----:B------:R-:W-:Y:S01]  /*12f0*/  @!P2 IMAD.MOV R22, RZ, RZ, -R22 ;  /* 0x000000ffff16a224 */ /* 0x000fe200078e0a16 */
[----:B------:R-:W-:Y:S01]  /*1300*/  ISETP.GE.AND P2, PT, R10, RZ, PT ;  /* 0x000000ff0a00720c */ /* 0x000fe20003f46270 */
[----:B------:R-:W-:Y:S01]  /*1310*/  @!P5 IMAD.MOV R23, RZ, RZ, -R23 ;  /* 0x000000ffff17d224 */ /* 0x000fe200078e0a17 */
[----:B------:R-:W-:Y:S01]  /*1320*/  ISETP.GE.AND P5, PT, R9, RZ, PT ;  /* 0x000000ff0900720c */ /* 0x000fe20003fa6270 */
[----:B------:R-:W-:Y:S01]  /*1330*/  @!P6 IMAD.IADD R39, R39, 0x1, -R46 ;  /* 0x000000012727e824 */ /* 0x000fe200078e0a2e */
[----:B------:R-:W-:Y:S01]  /*1340*/  LOP3.LUT R24, R36, R25, RZ, 0xfc, !PT ;  /* 0x0000001924187212 */ /* 0x000fe200078efcff */
[----:B------:R-:W-:Y:S01]  /*1350*/  @!P0 IMAD.MOV R26, RZ, RZ, -R26 ;  /* 0x000000ffff1a8224 */ /* 0x000fe200078e0a1a */
[----:B------:R-:W-:Y:S01]  /*1360*/  ISETP.GE.AND P0, PT, R8, RZ, PT ;  /* 0x000000ff0800720c */ /* 0x000fe20003f06270 */
        /* <DEDUP_REMOVED lines=10> */
[----:B------:R-:W-:Y:S01]  /*1410*/  IMAD.MOV.U32 R36, RZ, RZ, R21 ;  /* 0x000000ffff247224 */ /* 0x000fe200078e0015 */
[----:B------:R-:W-:Y:S01]  /*1420*/  ISETP.GE.AND P6, PT, R18, RZ, PT ;  /* 0x000000ff1200720c */ /* 0x000fe20003fc6270 */
[----:B------:R-:W-:Y:S01]  /*1430*/  @!P0 IMAD.MOV R34, RZ, RZ, -R34 ;  /* 0x000000ffff228224 */ /* 0x000fe200078e0a22 */
[----:B------:R-:W-:Y:S01]  /*1440*/  ISETP.GE.AND P0, PT, R2, RZ, PT ;  /* 0x000000ff0200720c */ /* 0x000fe20003f06270 */
[----:B------:R-:W-:Y:S01]  /*1450*/  @!P1 IMAD.MOV R36, RZ, RZ, -R36 ;  /* 0x000000ffff249224 */ /* 0x000fe200078e0a24 */
[----:B------:R-:W-:Y:S01]  /*1460*/  ISETP.NE.AND P1, PT, R28, RZ, PT ;  /* 0x000000ff1c00720c */ /* 0x000fe20003f25270 */
[----:B------:R-:W-:Y:S01]  /*1470*/  @!P4 IMAD.MOV R35, RZ, RZ, -R35 ;  /* 0x000000ffff23c224 */ /* 0x000fe200078e0a23 */
[----:B------:R-:W-:Y:S01]  /*1480*/  ISETP.NE.AND P4, PT, R29, RZ, PT ;  /* 0x000000ff1d00720c */ /* 0x000fe20003f85270 */
[C---:B------:R-:W-:Y:S01]  /*1490*/  IMAD.SHL.U32 R42, R0.reuse, 0x40, RZ ;  /* 0x00000040002a7824 */ /* 0x040fe200078e00ff */
[----:B------:R-:W-:Y:S01]  /*14a0*/  LOP3.LUT R21, RZ, R29, RZ, 0x33, !PT ;  /* 0x0000001dff157212 */ /* 0x000fe200078e33ff */
[----:B------:R-:W-:Y:S01]  /*14b0*/  IMAD.SHL.U32 R19, R0, 0x2, RZ ;  /* 0x0000000200137824 */ /* 0x000fe200078e00ff */
[----:B------:R-:W-:Y:S01]  /*14c0*/  CS2R R48, SRZ ;  /* 0x0000000000307805 */ /* 0x000fe2000001ff00 */
[----:B------:R-:W-:Y:S01]  /*14d0*/  @!P3 IMAD.MOV R37, RZ, RZ, -R37 ;  /* 0x000000ffff25b224 */ /* 0x000fe200078e0a25 */
[C---:B------:R-:W-:Y:S01]  /*14e0*/  SEL R22, R21.reuse, R22, !P4 ;  /* 0x0000001615167207 */ /* 0x040fe20006000000 */
[----:B------:R-:W-:Y:S01]  /*14f0*/  @!P2 IMAD.MOV R38, RZ, RZ, -R38 ;  /* 0x000000ffff26a224 */ /* 0x000fe200078e0a26 */
[C---:B------:R-:W-:Y:S01]  /*1500*/  SEL R26, R21.reuse, R26, !P4 ;  /* 0x0000001a151a7207 */ /* 0x040fe20006000000 */
[----:B------:R-:W-:Y:S01]  /*1510*/  @!P5 IMAD.MOV R39, RZ, RZ, -R39 ;  /* 0x000000ffff27d224 */ /* 0x000fe200078e0a27 */
[C---:B------:R-:W-:Y:S01]  /*1520*/  SEL R34, R21.reuse, R34, !P4 ;  /* 0x0000002215227207 */ /* 0x040fe20006000000 */
[----:B------:R-:W-:Y:S01]  /*1530*/  @!P0 IMAD.MOV R40, RZ, RZ, -R40 ;  /* 0x000000ffff288224 */ /* 0x000fe200078e0a28 */
[----:B------:R-:W-:Y:S01]  /*1540*/  LOP3.LUT R42, R42, 0x400, RZ, 0xc0, !PT ;  /* 0x000004002a2a7812 */ /* 0x000fe200078ec0ff */
[----:B0-----:R-:W-:Y:S01]  /*1550*/  IMAD R22, R22, UR7, RZ ;  /* 0x0000000716167c24 */ /* 0x001fe2000f8e02ff */
[----:B------:R-:W-:Y:S01]  /*1560*/  LOP3.LUT R43, R44, 0x10, R19, 0x78, !PT ;  /* 0x000000102c2b7812 */ /* 0x000fe200078e7813 */
[----:B------:R-:W-:Y:S01]  /*1570*/  @!P6 IMAD.MOV R41, RZ, RZ, -R41 ;  /* 0x000000ffff29e224 */ /* 0x000fe200078e0a29 */
[----:B------:R-:W-:Y:S01]  /*1580*/  SEL R33, R21, R33, !P4 ;  /* 0x0000002115217207 */ /* 0x000fe20006000000 */
[----:B------:R-:W-:Y:S01]  /*1590*/  IMAD R61, R34, UR7, RZ ;  /* 0x00000007223d7c24 */ /* 0x000fe2000f8e02ff */
[----:B------:R-:W-:Y:S01]  /*15a0*/  @!P1 LOP3.LUT R41, RZ, R28, RZ, 0x33, !PT ;  /* 0x0000001cff299212 */ /* 0x000fe200078e33ff */
[----:B------:R-:W-:Y:S01]  /*15b0*/  IMAD R28, R26, UR7, RZ ;  /* 0x000000071a1c7c24 */ /* 0x000fe2000f8e02ff */
[----:B------:R-:W-:Y:S01]  /*15c0*/  IADD3 R25, PT, PT, R43, R45, R42 ;  /* 0x0000002d2b197210 */ /* 0x000fe20007ffe02a */
[----:B------:R-:W-:Y:S01]  /*15d0*/  IMAD R42, R33, UR7, RZ ;  /* 0x00000007212a7c24 */ /* 0x000fe2000f8e02ff */
[----:B------:R-:W-:Y:S01]  /*15e0*/  SEL R20, R21, R20, !P4 ;  /* 0x0000001415147207 */ /* 0x000fe20006000000 */
[----:B---3--:R-:W-:Y:S01]  /*15f0*/  IMAD R41, R41, UR9, RZ ;  /* 0x0000000929297c24 */ /* 0x008fe2000f8e02ff */
[----:B------:R-:W-:-:S02]  /*1600*/  SEL R23, R21, R23, !P4 ;  /* 0x0000001715177207 */ /* 0x000fc40006000000 */
[----:B------:R-:W-:Y:S02]  /*1610*/  CS2R R44, SRZ ;  /* 0x00000000002c7805 */ /* 0x000fe4000001ff00 */
[C---:B------:R-:W-:Y:S01]  /*1620*/  SEL R27, R21.reuse, R27, !P4 ;  /* 0x0000001b151b7207 */ /* 0x040fe20006000000 */
[----:B------:R-:W-:Y:S01]  /*1630*/  IMAD R20, R20, UR7, RZ ;  /* 0x0000000714147c24 */ /* 0x000fe2000f8e02ff */
[----:B------:R-:W-:Y:S01]  /*1640*/  SEL R30, R21, R30, !P4 ;  /* 0x0000001e151e7207 */ /* 0x000fe20006000000 */
[----:B------:R-:W-:Y:S01]  /*1650*/  IMAD R23, R23, UR7, RZ ;  /* 0x0000000717177c24 */ /* 0x000fe2000f8e02ff */
[----:B------:R-:W-:Y:S01]  /*1660*/  SEL R31, R21, R31, !P4 ;  /* 0x0000001f151f7207 */ /* 0x000fe20006000000 */
[----:B------:R-:W-:Y:S01]  /*1670*/  IMAD R29, R27, UR7, RZ ;  /* 0x000000071b1d7c24 */ /* 0x000fe2000f8e02ff */
[C---:B------:R-:W-:Y:S01]  /*1680*/  SEL R32, R21.reuse, R32, !P4 ;  /* 0x0000002015207207 */ /* 0x040fe20006000000 */
[----:B------:R-:W-:Y:S01]  /*1690*/  IMAD R30, R30, UR7, RZ ;  /* 0x000000071e1e7c24 */ /* 0x000fe2000f8e02ff */
[----:B------:R-:W-:Y:S01]  /*16a0*/  SEL R35, R21, R35, !P4 ;  /* 0x0000002315237207 */ /* 0x000fe20006000000 */
[----:B------:R-:W-:Y:S01]  /*16b0*/  IMAD R31, R31, UR7, RZ ;  /* 0x000000071f1f7c24 */ /* 0x000fe2000f8e02ff */
[----:B------:R-:W-:-:S02]  /*16c0*/  SEL R36, R21, R36, !P4 ;  /* 0x0000002415247207 */ /* 0x000fc40006000000 */
[----:B------:R-:W-:Y:S02]  /*16d0*/  CS2R R46, SRZ ;  /* 0x00000000002e7805 */ /* 0x000fe4000001ff00 */
[----:B------:R-:W-:Y:S01]  /*16e0*/  SEL R37, R21, R37, !P4 ;  /* 0x0000002515257207 */ /* 0x000fe20006000000 */
[----:B------:R-:W-:Y:S01]  /*16f0*/  IMAD R43, R35, UR7, RZ ;  /* 0x00000007232b7c24 */ /* 0x000fe2000f8e02ff */
[C---:B------:R-:W-:Y:S01]  /*1700*/  SEL R38, R21.reuse, R38, !P4 ;  /* 0x0000002615267207 */ /* 0x040fe20006000000 */
[----:B------:R-:W-:Y:S01]  /*1710*/  IMAD R36, R36, UR7, RZ ;  /* 0x0000000724247c24 */ /* 0x000fe2000f8e02ff */
[----:B------:R-:W-:Y:S01]  /*1720*/  SEL R39, R21, R39, !P4 ;  /* 0x0000002715277207 */ /* 0x000fe20006000000 */
[----:B------:R-:W-:Y:S01]  /*1730*/  IMAD R37, R37, UR7, RZ ;  /* 0x0000000725257c24 */ /* 0x000fe2000f8e02ff */
[----:B------:R-:W-:Y:S01]  /*1740*/  SEL R21, R21, R40, !P4 ;  /* 0x0000002815157207 */ /* 0x000fe20006000000 */
[----:B------:R-:W-:Y:S01]  /*1750*/  IMAD R40, R32, UR7, RZ ;  /* 0x0000000720287c24 */ /* 0x000fe2000f8e02ff */
[----:B------:R-:W-:Y:S01]  /*1760*/  SHF.R.S32.HI R34, RZ, 0x1f, R22 ;  /* 0x0000001fff227819 */ /* 0x000fe20000011416 */
[----:B------:R-:W-:Y:S01]  /*1770*/  IMAD R38, R38, UR7, RZ ;  /* 0x0000000726267c24 */ /* 0x000fe2000f8e02ff */
[----:B--2---:R-:W-:Y:S01]  /*1780*/  IADD3 R26, P2, PT, R22, UR14, RZ ;  /* 0x0000000e161a7c10 */ /* 0x004fe2000ff5e0ff */
[----:B------:R-:W-:Y:S01]  /*1790*/  IMAD R21, R21, UR7, RZ ;  /* 0x0000000715157c24 */ /* 0x000fe2000f8e02ff */
[----:B------:R-:W-:Y:S01]  /*17a0*/  SHF.R.S32.HI R72, RZ, 0x1f, R42 ;  /* 0x0000001fff487819 */ /* 0x000fe2000001142a */
[----:B------:R-:W-:Y:S01]  /*17b0*/  IMAD R39, R39, UR7, RZ ;  /* 0x0000000727277c24 */ /* 0x000fe2000f8e02ff */
[----:B------:R-:W-:Y:S01]  /*17c0*/  IADD3.X R34, PT, PT, R34, UR15, RZ, P2, !PT ;  /* 0x0000000f22227c10 */ /* 0x000fe200097fe4ff */
[----:B------:R-:W0:Y:S01]  /*17d0*/  LDCU UR7, c[0x0][0x3ac] ;  /* 0x00007580ff0777ac */ /* 0x000e220008000800 */
[----:B------:R-:W-:-:S02]  /*17e0*/  IADD3 R35, P2, PT, R42, UR14, RZ ;  /* 0x0000000e2a237c10 */ /* 0x000fc4000ff5e0ff */
[----:B------:R-:W-:Y:S02]  /*17f0*/  SHF.R.S32.HI R32, RZ, 0x1f, R20 ;  /* 0x0000001fff207819 */ /* 0x000fe40000011414 */
[----:B------:R-:W-:Y:S02]  /*1800*/  IADD3.X R72, PT, PT, R72, UR15, RZ, P2, !PT ;  /* 0x0000000f48487c10 */ /* 0x000fe400097fe4ff */
[----:B------:R-:W-:Y:S02]  /*1810*/  IADD3 R73, P2, PT, R21, UR14, RZ ;  /* 0x0000000e15497c10 */ /* 0x000fe4000ff5e0ff */
[----:B------:R-:W-:Y:S02]  /*1820*/  SHF.R.S32.HI R21, RZ, 0x1f, R21 ;  /* 0x0000001fff157819 */ /* 0x000fe40000011415 */
[----:B------:R-:W-:Y:S02]  /*1830*/  IADD3 R20, P3, PT, R20, UR14, RZ ;  /* 0x0000000e14147c10 */ /* 0x000fe4000ff7e0ff */
[----:B------:R-:W-:-:S02]  /*1840*/  IADD3.X R86, PT, PT, R21, UR15, RZ, P2, !PT ;  /* 0x0000000f15567c10 */ /* 0x000fc400097fe4ff */
[----:B------:R-:W1:Y:S01]  /*1850*/  LDC R21, c[0x0][0x3a8] ;  /* 0x0000ea00ff157b82 */ /* 0x000e620000000800 */
[----:B------:R-:W-:Y:S02]  /*1860*/  SHF.R.S32.HI R60, RZ, 0x1f, R23 ;  /* 0x0000001fff3c7819 */ /* 0x000fe40000011417 */
[----:B------:R-:W-:Y:S01]  /*1870*/  IADD3 R27, P1, PT, R23, UR14, RZ ;  /* 0x0000000e171b7c10 */ /* 0x000fe2000ff3e0ff */
[----:B0-----:R-:W-:Y:S01]  /*1880*/  IMAD R88, R88, UR7, RZ ;  /* 0x0000000758587c24 */ /* 0x001fe2000f8e02ff */
[----:B------:R-:W-:Y:S01]  /*1890*/  SHF.R.S32.HI R62, RZ, 0x1f, R28 ;  /* 0x0000001fff3e7819 */ /* 0x000fe2000001141c */
[----:B------:R-:W-:Y:S01]  /*18a0*/  USHF.L.U32 UR4, UR7, 0x5, URZ ;  /* 0x0000000507047899 */ /* 0x000fe200080006ff */
[----:B------:R-:W-:Y:S02]  /*18b0*/  IADD3 R28, P0, PT, R28, UR14, RZ ;  /* 0x0000000e1c1c7c10 */ /* 0x000fe4000ff1e0ff */
[----:B------:R-:W-:Y:S02]  /*18c0*/  SHF.R.S32.HI R64, RZ, 0x1f, R29 ;  /* 0x0000001fff407819 */ /* 0x000fe4000001141d */
[----:B------:R-:W-:-:S02]  /*18d0*/  SHF.R.S32.HI R66, RZ, 0x1f, R30 ;  /* 0x0000001fff427819 */ /* 0x000fc4000001141e */
[----:B------:R-:W-:Y:S02]  /*18e0*/  SHF.R.S32.HI R68, RZ, 0x1f, R31 ;  /* 0x0000001fff447819 */ /* 0x000fe4000001141f */
[----:B------:R-:W-:Y:S02]  /*18f0*/  IADD3.X R32, PT, PT, R32, UR15, RZ, P3, !PT ;  /* 0x0000000f20207c10 */ /* 0x000fe40009ffe4ff */
[----:B------:R-:W-:Y:S02]  /*1900*/  SHF.R.S32.HI R74, RZ, 0x1f, R61 ;  /* 0x0000001fff4a7819 */ /* 0x000fe4000001143d */
[----:B------:R-:W-:Y:S02]  /*1910*/  IADD3.X R60, PT, PT, R60, UR15, RZ, P1, !PT ;  /* 0x0000000f3c3c7c10 */ /* 0x000fe40008ffe4ff */
[----:B------:R-:W-:Y:S02]  /*1920*/  IADD3 R29, P4, PT, R29, UR14, RZ ;  /* 0x0000000e1d1d7c10 */ /* 0x000fe4000ff9e0ff */
[----:B------:R-:W-:Y:S01]  /*1930*/  IADD3 R30, P6, PT, R30, UR14, RZ ;  /* 0x0000000e1e1e7c10 */ /* 0x000fe2000ffde0ff */
[-C--:B-1----:R-:W-:Y:S01]  /*1940*/  IMAD R94, R94, R21.reuse, RZ ;  /* 0x000000155e5e7224 */ /* 0x082fe200078e02ff */
[----:B------:R-:W-:Y:S01]  /*1950*/  IADD3 R31, P5, PT, R31, UR14, RZ ;  /* 0x0000000e1f1f7c10 */ /* 0x000fe2000ffbe0ff */
[-C--:B------:R-:W-:Y:S01]  /*1960*/  IMAD R96, R96, R21.reuse, RZ ;  /* 0x0000001560607224 */ /* 0x080fe200078e02ff */
[----:B------:R-:W-:Y:S01]  /*1970*/  SHF.R.S32.HI R70, RZ, 0x1f, R40 ;  /* 0x0000001fff467819 */ /* 0x000fe20000011428 */
[-C--:B------:R-:W-:Y:S01]  /*1980*/  IMAD R98, R98, R21.reuse, RZ ;  /* 0x0000001562627224 */ /* 0x080fe200078e02ff */
[----:B------:R-:W-:Y:S01]  /*1990*/  IADD3 R33, P3, PT, R40, UR14, RZ ;  /* 0x0000000e28217c10 */ /* 0x000fe2000ff7e0ff */
[-C--:B------:R-:W-:Y:S01]  /*19a0*/  IMAD R100, R100, R21.reuse, RZ ;  /* 0x0000001564647224 */ /* 0x080fe200078e02ff */
[----:B------:R-:W-:Y:S01]  /*19b0*/  IADD3 R61, P1, PT, R61, UR14, RZ ;  /* 0x0000000e3d3d7c10 */ /* 0x000fe2000ff3e0ff */
[-C--:B------:R-:W-:Y:S01]  /*19c0*/  IMAD R102, R102, R21.reuse, RZ ;  /* 0x0000001566667224 */ /* 0x080fe200078e02ff */
[----:B------:R-:W-:Y:S01]  /*19d0*/  IADD3.X R62, PT, PT, R62, UR15, RZ, P0, !PT ;  /* 0x0000000f3e3e7c10 */ /* 0x000fe200087fe4ff */
[-C--:B------:R-:W-:Y:S01]  /*19e0*/  IMAD R104, R104, R21.reuse, RZ ;  /* 0x0000001568687224 */ /* 0x080fe200078e02ff */
[----:B------:R-:W-:Y:S01]  /*19f0*/  IADD3 R63, P0, PT, R43, UR14, RZ ;  /* 0x0000000e2b3f7c10 */ /* 0x000fe2000ff1e0ff */
[-C--:B------:R-:W-:Y:S01]  /*1a00*/  IMAD R106, R106, R21.reuse, RZ ;  /* 0x000000156a6a7224 */ /* 0x080fe200078e02ff */
[----:B------:R-:W-:Y:S01]  /*1a10*/  IADD3.X R64, PT, PT, R64, UR15, RZ, P4, !PT ;  /* 0x0000000f40407c10 */ /* 0x000fe2000a7fe4ff */
[----:B------:R-:W-:Y:S01]  /*1a20*/  IMAD R108, R108, R21, RZ ;  /* 0x000000156c6c7224 */ /* 0x000fe200078e02ff */
[----:B------:R-:W-:Y:S01]  /*1a30*/  IADD3.X R66, PT, PT, R66, UR15, RZ, P6, !PT ;  /* 0x0000000f42427c10 */ /* 0x000fe2000b7fe4ff */
[----:B------:R-:W-:Y:S01]  /*1a40*/  IMAD.SHL.U32 R110, R21, 0x20, RZ ;  /* 0x00000020156e7824 */ /* 0x000fe200078e00ff */
[----:B------:R-:W-:-:S02]  /*1a50*/  IADD3.X R68, PT, PT, R68, UR15, RZ, P5, !PT ;  /* 0x0000000f44447c10 */ /* 0x000fc4000affe4ff */
[----:B------:R-:W-:Y:S02]  /*1a60*/  IADD3.X R70, PT, PT, R70, UR15, RZ, P3, !PT ;  /* 0x0000000f46467c10 */ /* 0x000fe40009ffe4ff */
[----:B------:R-:W-:Y:S02]  /*1a70*/  IADD3.X R74, PT, PT, R74, UR15, RZ, P1, !PT ;  /* 0x0000000f4a4a7c10 */ /* 0x000fe40008ffe4ff */
[----:B------:R-:W-:Y:S02]  /*1a80*/  IADD3 R65, P4, PT, R36, UR14, RZ ;  /* 0x0000000e24417c10 */ /* 0x000fe4000ff9e0ff */
[----:B------:R-:W-:Y:S02]  /*1a90*/  IADD3 R67, P6, PT, R37, UR14, RZ ;  /* 0x0000000e25437c10 */ /* 0x000fe4000ffde0ff */
[----:B------:R-:W-:Y:S02]  /*1aa0*/  IADD3 R69, P5, PT, R38, UR14, RZ ;  /* 0x0000000e26457c10 */ /* 0x000fe4000ffbe0ff */
[----:B------:R-:W-:-:S02]  /*1ab0*/  IADD3 R71, P3, PT, R39, UR14, RZ ;  /* 0x0000000e27477c10 */ /* 0x000fc4000ff7e0ff */
[----:B------:R-:W-:Y:S02]  /*1ac0*/  IADD3 R75, P1, PT, R41, UR12, RZ ;  /* 0x0000000c294b7c10 */ /* 0x000fe4000ff3e0ff */
[----:B------:R-:W-:Y:S02]  /*1ad0*/  SHF.R.S32.HI R43, RZ, 0x1f, R43 ;  /* 0x0000001fff2b7819 */ /* 0x000fe4000001142b */
[----:B------:R-:W-:Y:S02]  /*1ae0*/  SHF.R.S32.HI R36, RZ, 0x1f, R36 ;  /* 0x0000001fff247819 */ /* 0x000fe40000011424 */
[----:B------:R-:W-:Y:S02]  /*1af0*/  SHF.R.S32.HI R37, RZ, 0x1f, R37 ;  /* 0x0000001fff257819 */ /* 0x000fe40000011425 */
[----:B------:R-:W-:Y:S02]  /*1b00*/  SHF.R.S32.HI R38, RZ, 0x1f, R38 ;  /* 0x0000001fff267819 */ /* 0x000fe40000011426 */
[----:B------:R-:W-:-:S02]  /*1b10*/  SHF.R.S32.HI R39, RZ, 0x1f, R39 ;  /* 0x0000001fff277819 */ /* 0x000fc40000011427 */
[----:B------:R-:W-:Y:S02]  /*1b20*/  IADD3.X R76, PT, PT, R43, UR15, RZ, P0, !PT ;  /* 0x0000000f2b4c7c10 */ /* 0x000fe400087fe4ff */
[----:B------:R-:W-:Y:S02]  /*1b30*/  CS2R R42, SRZ ;  /* 0x00000000002a7805 */ /* 0x000fe4000001ff00 */
[----:B------:R-:W-:Y:S02]  /*1b40*/  LEA.HI.X.SX32 R77, R41, UR13, 0x1, P1 ;  /* 0x0000000d294d7c11 */ /* 0x000fe400088f0eff */
[----:B------:R-:W-:Y:S02]  /*1b50*/  CS2R R40, SRZ ;  /* 0x0000000000287805 */ /* 0x000fe4000001ff00 */
[----:B------:R-:W-:Y:S02]  /*1b60*/  IADD3.X R78, PT, PT, R36, UR15, RZ, P4, !PT ;  /* 0x0000000f244e7c10 */ /* 0x000fe4000a7fe4ff */
[----:B------:R-:W-:-:S02]  /*1b70*/  IADD3.X R80, PT, PT, R37, UR15, RZ, P6, !PT ;  /* 0x0000000f25507c10 */ /* 0x000fc4000b7fe4ff */
[----:B------:R-:W-:Y:S02]  /*1b80*/  IADD3.X R82, PT, PT, R38, UR15, RZ, P5, !PT ;  /* 0x0000000f26527c10 */ /* 0x000fe4000affe4ff */
[----:B------:R-:W-:Y:S02]  /*1b90*/  IADD3.X R84, PT, PT, R39, UR15, RZ, P3, !PT ;  /* 0x0000000f27547c10 */ /* 0x000fe40009ffe4ff */
[----:B------:R-:W-:Y:S02]  /*1ba0*/  SHF.R.S32.HI R23, RZ, 0x1f, R88 ;  /* 0x0000001fff177819 */ /* 0x000fe40000011458 */
[C---:B------:R-:W-:Y:S02]  /*1bb0*/  LOP3.LUT R22, R24.reuse, 0x8, RZ, 0x3c, !PT ;  /* 0x0000000818167812 */ /* 0x040fe400078e3cff */
[C---:B------:R-:W-:Y:S02]  /*1bc0*/  LOP3.LUT R21, R24.reuse, 0x10, RZ, 0x3c, !PT ;  /* 0x0000001018157812 */ /* 0x040fe400078e3cff */
[----:B------:R-:W-:-:S07]  /*1bd0*/  LOP3.LUT R79, R24, 0x18, RZ, 0x3c, !PT ;  /* 0x00000018184f7812 */ /* 0x000fce00078e3cff */
.L_x_2:
[----:B------:R-:W-:Y:S02]  /*1be0*/  SHF.R.U32.HI R58, RZ, 0x5, R0 ;  /* 0x00000005ff3a7819 */ /* 0x000fe40000011600 */
[----:B------:R-:W-:Y:S02]  /*1bf0*/  IADD3 R56, P6, PT, R94, R75, RZ ;  /* 0x0000004b5e387210 */ /* 0x000fe40007fde0ff */
[----:B------:R-:W-:Y:S02]  /*1c00*/  SGXT.U32 R58, R58, 0x2 ;  /* 0x000000023a3a781a */ /* 0x000fe40000000000 */
[----:B------:R-:W-:Y:S02]  /*1c10*/  PRMT R92, RZ, 0x7610, R92 ;  /* 0x00007610ff5c7816 */ /* 0x000fe4000000005c */
[C---:B------:R-:W-:Y:S02]  /*1c20*/  LOP3.LUT R36, R58.reuse, 0x4, RZ, 0xfc, !PT ;  /* 0x000000043a247812 */ /* 0x040fe400078efcff */
[----:B------:R-:W-:-:S02]  /*1c30*/  LOP3.LUT R38, R58, 0xc, RZ, 0xfc, !PT ;  /* 0x0000000c3a267812 */ /* 0x000fc400078efcff */
[----:B------:R-:W-:Y:S02]  /*1c40*/  ISETP.GE.AND P4, PT, R36, UR8, PT ;  /* 0x0000000824007c0c */ /* 0x000fe4000bf86270 */
[C---:B------:R-:W-:Y:S02]  /*1c50*/  ISETP.GE.AND P3, PT, R58.reuse, UR8, PT ;  /* 0x000000083a007c0c */ /* 0x040fe4000bf66270 */
[C---:B------:R-:W-:Y:S02]  /*1c60*/  LOP3.LUT R36, R58.reuse, 0x14, RZ, 0xfc, !PT ;  /* 0x000000143a247812 */ /* 0x040fe400078efcff */
[----:B------:R-:W-:Y:S02]  /*1c70*/  LOP3.LUT R37, R58, 0x8, RZ, 0xfc, !PT ;  /* 0x000000083a257812 */ /* 0x000fe400078efcff */
[----:B------:R-:W-:Y:S02]  /*1c80*/  ISETP.GE.AND P0, PT, R38, UR8, PT ;  /* 0x0000000826007c0c */ /* 0x000fe4000bf06270 */
[----:B------:R-:W-:-:S02]  /*1c90*/  ISETP.GE.AND P1, PT, R36, UR8, PT ;  /* 0x0000000824007c0c */ /* 0x000fc4000bf26270 */
[----:B------:R-:W-:Y:S02]  /*1ca0*/  IADD3 R38, P2, PT, R108, R75, RZ ;  /* 0x0000004b6c267210 */ /* 0x000fe40007f5e0ff */
[----:B------:R-:W-:Y:S02]  /*1cb0*/  LOP3.LUT R36, R58, 0x18, RZ, 0xfc, !PT ;  /* 0x000000183a247812 */ /* 0x000fe400078efcff */
[----:B------:R-:W-:Y:S02]  /*1cc0*/  ISETP.GE.AND P5, PT, R37, UR8, PT ;  /* 0x0000000825007c0c */ /* 0x000fe4000bfa6270 */
[-C--:B------:R-:W-:Y:S02]  /*1cd0*/  LEA.HI.X.SX32 R57, R94, R77.reuse, 0x1, P6 ;  /* 0x0000004d5e397211 */ /* 0x080fe400030f0eff */
[----:B------:R-:W-:Y:S02]  /*1ce0*/  LEA.HI.X.SX32 R39, R108, R77, 0x1, P2 ;  /* 0x0000004d6c277211 */ /* 0x000fe400010f0eff */
[----:B------:R-:W-:Y:S01]  /*1cf0*/  ISETP.GE.AND P2, PT, R36, UR8, PT ;  /* 0x0000000824007c0c */ /* 0x000fe2000bf46270 */
[----:B------:R-:W2:Y:S01]  /*1d00*/  @!P3 LDG.E.U8 R92, desc[UR10][R56.64] ;  /* 0x0000000a385cb981 */ /* 0x000ea2000c1e1100 */
[----:B------:R-:W-:-:S02]  /*1d10*/  LOP3.LUT R37, R58, 0x10, RZ, 0xfc, !PT ;  /* 0x000000103a257812 */ /* 0x000fc400078efcff */
[C---:B------:R-:W-:Y:S02]  /*1d20*/  IADD3 R36, P6, PT, R106.reuse, R75, RZ ;  /* 0x0000004b6a247210 */ /* 0x040fe40007fde0ff */
[----:B------:R-:W-:Y:S02]  /*1d30*/  PRMT R112, RZ, 0x7610, R112 ;  /* 0x00007610ff707816 */ /* 0x000fe40000000070 */
[----:B------:R-:W-:Y:S02]  /*1d40*/  ISETP.GE.AND P3, PT, R37, UR8, PT ;  /* 0x0000000825007c0c */ /* 0x000fe4000bf66270 */
[----:B------:R-:W-:Y:S02]  /*1d50*/  PRMT R114, RZ, 0x7610, R114 ;  /* 0x00007610ff727816 */ /* 0x000fe40000000072 */
[----:B------:R-:W-:Y:S01]  /*1d60*/  LEA.HI.X.SX32 R37, R106, R77, 0x1, P6 ;  /* 0x0000004d6a257211 */ /* 0x000fe200030f0eff */
[----:B------:R0:W3:Y:S01]  /*1d70*/  @!P4 LDG.E.U8 R112, desc[UR10][R38.64] ;  /* 0x0000000a2670c981 */ /* 0x0000e2000c1e1100 */
[----:B------:R-:W-:-:S02]  /*1d80*/  IADD3 R90, P4, PT, R102, R75, RZ ;  /* 0x0000004b665a7210 */ /* 0x000fc40007f9e0ff */
[----:B------:R-:W-:Y:S01]  /*1d90*/  LOP3.LUT R59, R58, 0x1c, RZ, 0xfc, !PT ;  /* 0x0000001c3a3b7812 */ /* 0x000fe200078efcff */
[----:B------:R1:W4:Y:S01]  /*1da0*/  @!P5 LDG.E.U8 R114, desc[UR10][R36.64] ;  /* 0x0000000a2472d981 */ /* 0x000322000c1e1100 */
[----:B------:R-:W-:Y:S02]  /*1db0*/  IADD3 R58, P5, PT, R100, R75, RZ ;  /* 0x0000004b643a7210 */ /* 0x000fe40007fbe0ff */
[----:B------:R-:W-:Y:S02]  /*1dc0*/  LEA.HI.X.SX32 R91, R102, R77, 0x1, P4 ;  /* 0x0000004d665b7211 */ /* 0x000fe400020f0eff */
[----:B------:R-:W-:Y:S02]  /*1dd0*/  PRMT R118, RZ, 0x7610, R118 ;  /* 0x00007610ff767816 */ /* 0x000fe40000000076 */
[----:B------:R-:W-:Y:S02]  /*1de0*/  ISETP.GE.AND P4, PT, R59, UR8, PT ;  /* 0x000000083b007c0c */ /* 0x000fe4000bf86270 */
[----:B------:R-:W-:-:S02]  /*1df0*/  PRMT R122, RZ, 0x7610, R122 ;  /* 0x00007610ff7a7816 */ /* 0x000fc4000000007a */
[----:B------:R-:W-:Y:S01]  /*1e00*/  LEA.HI.X.SX32 R59, R100, R77, 0x1, P5 ;  /* 0x0000004d643b7211 */ /* 0x000fe200028f0eff */
[----:B------:R5:W3:Y:S01]  /*1e10*/  @!P3 LDG.E.U8 R118, desc[UR10][R90.64] ;  /* 0x0000000a5a76b981 */ /* 0x000ae2000c1e1100 */
[-C--:B0-----:R-:W-:Y:S02]  /*1e20*/  IADD3 R38, P3, PT, R98, R75.reuse, RZ ;  /* 0x0000004b62267210 */ /* 0x081fe40007f7e0ff */
[-C--:B------:R-:W-:Y:S01]  /*1e30*/  IADD3 R56, P5, PT, R104, R75.reuse, RZ ;  /* 0x0000004b68387210 */ /* 0x080fe20007fbe0ff */
[----:B------:R0:W4:Y:S01]  /*1e40*/  @!P1 LDG.E.U8 R122, desc[UR10][R58.64] ;  /* 0x0000000a3a7a9981 */ /* 0x000122000c1e1100 */
[----:B-1----:R-:W-:Y:S02]  /*1e50*/  IADD3 R36, P1, PT, R96, R75, RZ ;  /* 0x0000004b60247210 */ /* 0x002fe40007f3e0ff */
[----:B------:R-:W-:Y:S02]  /*1e60*/  PRMT R124, RZ, 0x7610, R124 ;  /* 0x00007610ff7c7816 */ /* 0x000fe4000000007c */
[----:B------:R-:W-:-:S02]  /*1e70*/  LEA.HI.X.SX32 R39, R98, R77, 0x1, P3 ;  /* 0x0000004d62277211 */ /* 0x000fc400018f0eff */
[----:B------:R-:W-:Y:S02]  /*1e80*/  PRMT R116, RZ, 0x7610, R116 ;  /* 0x00007610ff747816 */ /* 0x000fe40000000074 */
[----:B-----5:R-:W-:Y:S01]  /*1e90*/  PRMT R90, RZ, 0x7610, R90 ;  /* 0x00007610ff5a7816 */ /* 0x020fe2000000005a */
[----:B------:R-:W5:Y:S01]  /*1ea0*/  @!P2 LDG.E.U8 R124, desc[UR10][R38.64] ;  /* 0x0000000a267ca981 */ /* 0x000f62000c1e1100 */
[-C--:B------:R-:W-:Y:S02]  /*1eb0*/  LEA.HI.X.SX32 R57, R104, R77.reuse, 0x1, P5 ;  /* 0x0000004d68397211 */ /* 0x080fe400028f0eff */
[----:B------:R-:W-:-:S03]  /*1ec0*/  LEA.HI.X.SX32 R37, R96, R77, 0x1, P1 ;  /* 0x0000004d60257211 */ /* 0x000fc600008f0eff */
[----:B------:R-:W5:Y:S04]  /*1ed0*/  @!P0 LDG.E.U8 R116, desc[UR10][R56.64] ;  /* 0x0000000a38748981 */ /* 0x000f68000c1e1100 */
[----:B------:R1:W5:Y:S01]  /*1ee0*/  @!P4 LDG.E.U8 R90, desc[UR10][R36.64] ;  /* 0x0000000a245ac981 */ /* 0x000362000c1e1100 */
[----:B------:R-:W-:Y:S01]  /*1ef0*/  BAR.SYNC.DEFER_BLOCKING 0x0 ;  /* 0x0000000000007b1d */ /* 0x000fe20000010000 */
[----:B0-----:R-:W-:Y:S02]  /*1f00*/  LOP3.LUT R58, R0, 0x1f, RZ, 0xc0, !PT ;  /* 0x0000001f003a7812 */ /* 0x001fe400078ec0ff */
[----:B------:R-:W-:Y:S02]  /*1f10*/  IADD3 RZ, P1, PT, R88, R69, RZ ;  /* 0x0000004558ff7210 */ /* 0x000fe40007f3e0ff */
[----:B------:R-:W-:-:S02]  /*1f20*/  ISETP.GE.AND P0, PT, R58, UR8, PT ;  /* 0x000000083a007c0c */ /* 0x000fc4000bf06270 */
[C---:B------:R-:W-:Y:S01]  /*1f30*/  IADD3 RZ, P3, PT, R88.reuse, R67, RZ ;  /* 0x0000004358ff7210 */ /* 0x040fe20007f7e0ff */
[C---:B------:R-:W-:Y:S01]  /*1f40*/  IMAD.X R59, R23.reuse, 0x1, R82, P1 ;  /* 0x00000001173b7824 */ /* 0x040fe200008e0652 */
[C---:B------:R-:W-:Y:S02]  /*1f50*/  IADD3 RZ, P2, PT, R88.reuse, R65, RZ ;  /* 0x0000004158ff7210 */ /* 0x040fe40007f5e0ff */
[C---:B------:R-:W-:Y:S01]  /*1f60*/  IADD3 RZ, P1, PT, R88.reuse, R63, RZ ;  /* 0x0000003f58ff7210 */ /* 0x040fe20007f3e0ff */
[C---:B------:R-:W-:Y:S01]  /*1f70*/  IMAD.IADD R58, R88.reuse, 0x1, R69 ;  /* 0x00000001583a7824 */ /* 0x040fe200078e0245 */
[----:B------:R-:W-:Y:S01]  /*1f80*/  PRMT R120, RZ, 0x7610, R120 ;  /* 0x00007610ff787816 */ /* 0x000fe20000000078 */
[C---:B-1----:R-:W-:Y:S02]  /*1f90*/  IMAD.IADD R36, R88.reuse, 0x1, R67 ;  /* 0x0000000158247824 */ /* 0x042fe400078e0243 */
[C---:B------:R-:W-:Y:S01]  /*1fa0*/  IMAD.X R37, R23.reuse, 0x1, R80, P3 ;  /* 0x0000000117257824 */ /* 0x040fe200018e0650 */
[C---:B------:R-:W-:Y:S01]  /*1fb0*/  IADD3 RZ, P3, PT, R88.reuse, R61, RZ ;  /* 0x0000003d58ff7210 */ /* 0x040fe20007f7e0ff */
[C---:B------:R-:W-:Y:S01]  /*1fc0*/  IMAD.X R39, R23.reuse, 0x1, R78, P2 ;  /* 0x0000000117277824 */ /* 0x040fe200010e064e */
[C---:B------:R-:W-:Y:S01]  /*1fd0*/  IADD3 RZ, P2, PT, R88.reuse, R35, RZ ;  /* 0x0000002358ff7210 */ /* 0x040fe20007f5e0ff */
[C---:B------:R-:W-:Y:S01]  /*1fe0*/  IMAD.X R57, R23.reuse, 0x1, R76, P1 ;  /* 0x0000000117397824 */ /* 0x040fe200008e064c */
[C---:B------:R-:W-:Y:S01]  /*1ff0*/  IADD3 RZ, P1, PT, R88.reuse, R33, RZ ;  /* 0x0000002158ff7210 */ /* 0x040fe20007f3e0ff */
[C---:B------:R-:W-:Y:S01]  /*2000*/  IMAD.IADD R38, R88.reuse, 0x1, R65 ;  /* 0x0000000158267824 */ /* 0x040fe200078e0241 */
[----:B------:R-:W-:Y:S01]  /*2010*/  PRMT R126, RZ, 0x7610, R126 ;  /* 0x00007610ff7e7816 */ /* 0x000fe2000000007e */
[----:B------:R-:W-:Y:S01]  /*2020*/  IMAD.IADD R56, R88, 0x1, R63 ;  /* 0x0000000158387824 */ /* 0x000fe200078e023f */
[----:B------:R-:W-:Y:S01]  /*2030*/  PRMT R148, RZ, 0x7610, R148 ;  /* 0x00007610ff947816 */ /* 0x000fe20000000094 */
[----:B------:R-:W-:Y:S01]  /*2040*/  IMAD.X R91, R23, 0x1, R72, P2 ;  /* 0x00000001175b7824 */ /* 0x000fe200010e0648 */
[----:B------:R-:W-:-:S02]  /*2050*/  PRMT R150, RZ, 0x7610, R150 ;  /* 0x00007610ff967816 */ /* 0x000fc40000000096 */
[----:B------:R-:W-:Y:S02]  /*2060*/  IADD3 RZ, P2, PT, R88, R30, RZ ;  /* 0x0000001e58ff7210 */ /* 0x000fe40007f5e0ff */
[----:B------:R-:W-:Y:S02]  /*2070*/  PRMT R152, RZ, 0x7610, R152 ;  /* 0x00007610ff987816 */ /* 0x000fe40000000098 */
[----:B------:R-:W-:Y:S02]  /*2080*/  PRMT R154, RZ, 0x7610, R154 ;  /* 0x00007610ff9a7816 */ /* 0x000fe4000000009a */
[----:B------:R-:W-:Y:S02]  /*2090*/  PRMT R156, RZ, 0x7610, R156 ;  /* 0x00007610ff9c7816 */ /* 0x000fe4000000009c */
[----:B------:R-:W-:Y:S02]  /*20a0*/  PRMT R164, RZ, 0x7610, R164 ;  /* 0x00007610ffa47816 */ /* 0x000fe400000000a4 */
[----:B------:R-:W-:-:S02]  /*20b0*/  PRMT R160, RZ, 0x7610, R160 ;  /* 0x00007610ffa07816 */ /* 0x000fc400000000a0 */
[----:B------:R-:W-:Y:S02]  /*20c0*/  PRMT R144, RZ, 0x7610, R144 ;  /* 0x00007610ff907816 */ /* 0x000fe40000000090 */
[----:B------:R-:W-:Y:S02]  /*20d0*/  PRMT R146, RZ, 0x7610, R146 ;  /* 0x00007610ff927816 */ /* 0x000fe40000000092 */
[----:B------:R-:W-:Y:S02]  /*20e0*/  PRMT R158, RZ, 0x7610, R158 ;  /* 0x00007610ff9e7816 */ /* 0x000fe4000000009e */
[----:B------:R-:W-:Y:S02]  /*20f0*/  PRMT R162, RZ, 0x7610, R162 ;  /* 0x00007610ffa27816 */ /* 0x000fe400000000a2 */
[----:B------:R-:W-:Y:S01]  /*2100*/  PRMT R117, RZ, 0x7610, R117 ;  /* 0x00007610ff757816 */ /* 0x000fe20000000075 */
[----:B--2---:R-:W-:Y:S04]  /*2110*/  STS.U8 [R81+UR5], R92 ;  /* 0x0000005c51007988 */ /* 0x004fe80008000005 */
[----:B---3--:R-:W-:Y:S04]  /*2120*/  STS.U8 [R81+UR5+0x200], R118 ;  /* 0x0002007651007988 */ /* 0x008fe80008000005 */
[----:B------:R-:W-:Y:S04]  /*2130*/  STS.U8 [R83+UR5+0x80], R112 ;  /* 0x0000807053007988 */ /* 0x000fe80008000005 */
[----:B----4-:R0:W-:Y:S04]  /*2140*/  STS.U8 [R83+UR5+0x280], R122 ;  /* 0x0002807a53007988 */ /* 0x0101e80008000005 */
[----:B------:R-:W-:Y:S04]  /*2150*/  STS.U8 [R85+UR5+0x100], R114 ;  /* 0x0001007255007988 */ /* 0x000fe80008000005 */
[----:B-----5:R1:W-:Y:S04]  /*2160*/  STS.U8 [R85+UR5+0x300], R124 ;  /* 0x0003007c55007988 */ /* 0x0203e80008000005 */
[----:B------:R-:W-:Y:S04]  /*2170*/  STS.U8 [R87+UR5+0x180], R116 ;  /* 0x0001807457007988 */ /* 0x000fe80008000005 */
[----:B------:R2:W-:Y:S01]  /*2180*/  STS.U8 [R87+UR5+0x380], R90 ;  /* 0x0003805a57007988 */ /* 0x0005e20008000005 */
[----:B------:R-:W-:Y:S01]  /*2190*/  BAR.SYNC.DEFER_BLOCKING 0x0 ;  /* 0x0000000000007b1d */ /* 0x000fe20000010000 */
[----:B0-----:R-:W-:-:S02]  /*21a0*/  PRMT R122, RZ, 0x7610, R122 ;  /* 0x00007610ff7a7816 */ /* 0x001fc4000000007a */
[----:B-1----:R-:W-:Y:S01]  /*21b0*/  PRMT R124, RZ, 0x7610, R124 ;  /* 0x00007610ff7c7816 */ /* 0x002fe2000000007c */
[C---:B--2---:R-:W-:Y:S02]  /*21c0*/  IMAD.IADD R90, R88.reuse, 0x1, R35 ;  /* 0x00000001585a7824 */ /* 0x044fe400078e0223 */
[----:B------:R0:W2:Y:S04]  /*21d0*/  @!P0 LDG.E.U8 R120, desc[UR10][R58.64] ;  /* 0x0000000a3a788981 */ /* 0x0000a8000c1e1100 */
[----:B------:R1:W3:Y:S04]  /*21e0*/  @!P0 LDG.E.U8 R122, desc[UR10][R36.64] ;  /* 0x0000000a247a8981 */ /* 0x0002e8000c1e1100 */
[----:B------:R4:W5:Y:S01]  /*21f0*/  @!P0 LDG.E.U8 R126, desc[UR10][R38.64] ;  /* 0x0000000a267e8981 */ /* 0x000962000c1e1100 */
[----:B0-----:R-:W-:-:S02]  /*2200*/  IMAD.IADD R58, R88, 0x1, R61 ;  /* 0x00000001583a7824 */ /* 0x001fc400078e023d */
[C---:B------:R-:W-:Y:S01]  /*2210*/  IMAD.X R59, R23.reuse, 0x1, R74, P3 ;  /* 0x00000001173b7824 */ /* 0x040fe200018e064a */
[C---:B------:R-:W-:Y:S01]  /*2220*/  IADD3 RZ, P3, PT, R88.reuse, R31, RZ ;  /* 0x0000001f58ff7210 */ /* 0x040fe20007f7e0ff */
[C---:B-1----:R-:W-:Y:S01]  /*2230*/  IMAD.X R37, R23.reuse, 0x1, R70, P1 ;  /* 0x0000000117257824 */ /* 0x042fe200008e0646 */
[C---:B------:R-:W-:Y:S01]  /*2240*/  IADD3 RZ, P1, PT, R88.reuse, R28, RZ ;  /* 0x0000001c58ff7210 */ /* 0x040fe20007f3e0ff */
[----:B------:R0:W3:Y:S01]  /*2250*/  @!P0 LDG.E.U8 R124, desc[UR10][R56.64] ;  /* 0x0000000a387c8981 */ /* 0x0000e2000c1e1100 */
[C---:B------:R-:W-:Y:S02]  /*2260*/  IMAD.IADD R36, R88.reuse, 0x1, R33 ;  /* 0x0000000158247824 */ /* 0x040fe400078e0221 */
[----:B----4-:R-:W-:Y:S01]  /*2270*/  IMAD.X R39, R23, 0x1, R68, P3 ;  /* 0x0000000117277824 */ /* 0x010fe200018e0644 */
[----:B------:R1:W4:Y:S01]  /*2280*/  @!P0 LDG.E.U8 R148, desc[UR10][R58.64] ;  /* 0x0000000a3a948981 */ /* 0x000322000c1e1100 */
[----:B------:R-:W-:-:S03]  /*2290*/  IADD3 R92, P3, PT, R88, R73, RZ ;  /* 0x00000049585c7210 */ /* 0x000fc60007f7e0ff */
[----:B------:R1:W3:Y:S01]  /*22a0*/  @!P0 LDG.E.U8 R150, desc[UR10][R90.64] ;  /* 0x0000000a5a968981 */ /* 0x0002e2000c1e1100 */
[----:B0-----:R-:W-:-:S03]  /*22b0*/  IMAD.X R57, R23, 0x1, R66, P2 ;  /* 0x0000000117397824 */ /* 0x001fc600010e0642 */
[----:B------:R0:W3:Y:S01]  /*22c0*/  @!P0 LDG.E.U8 R152, desc[UR10][R36.64] ;  /* 0x0000000a24988981 */ /* 0x0000e2000c1e1100 */
[C---:B-1----:R-:W-:Y:S01]  /*22d0*/  IMAD.X R59, R23.reuse, 0x1, R62, P1 ;  /* 0x00000001173b7824 */ /* 0x042fe200008e063e */
[C---:B------:R-:W-:Y:S02]  /*22e0*/  IADD3 RZ, P1, PT, R88.reuse, R26, RZ ;  /* 0x0000001a58ff7210 */ /* 0x040fe40007f3e0ff */
[----:B------:R-:W-:Y:S01]  /*22f0*/  LDS.U8 R128, [R24+UR5+0x40] ;  /* 0x0000400518807984 */ /* 0x000fe20008000000 */
[C---:B------:R-:W-:Y:S01]  /*2300*/  IADD3 R90, P2, PT, R88.reuse, R71, RZ ;  /* 0x00000047585a7210 */ /* 0x040fe20007f5e0ff */
[C---:B------:R-:W-:Y:S02]  /*2310*/  IMAD.IADD R38, R88.reuse, 0x1, R31 ;  /* 0x0000000158267824 */ /* 0x040fe400078e021f */
[----:B------:R-:W-:Y:S01]  /*2320*/  LDS.U8 R103, [R24+UR5+0x60] ;  /* 0x0000600518677984 */ /* 0x000fe20008000000 */
[C---:B------:R-:W-:Y:S02]  /*2330*/  IMAD.IADD R56, R88.reuse, 0x1, R30 ;  /* 0x0000000158387824 */ /* 0x040fe400078e021e */
[C---:B0-----:R-:W-:Y:S01]  /*2340*/  IMAD.IADD R36, R88.reuse, 0x1, R26 ;  /* 0x0000000158247824 */ /* 0x041fe200078e021a */
[----:B------:R0:W3:Y:S01]  /*2350*/  @!P0 LDG.E.U8 R154, desc[UR10][R38.64] ;  /* 0x0000000a269a8981 */ /* 0x0000e2000c1e1100 */
[C---:B------:R-:W-:Y:S01]  /*2360*/  IMAD.X R37, R23.reuse, 0x1, R34, P1 ;  /* 0x0000000117257824 */ /* 0x040fe200008e0622 */
[C---:B------:R-:W-:Y:S01]  /*2370*/  IADD3 RZ, P1, PT, R88.reuse, R20, RZ ;  /* 0x0000001458ff7210 */ /* 0x040fe20007f3e0ff */
[C---:B------:R-:W-:Y:S01]  /*2380*/  IMAD.X R91, R23.reuse, 0x1, R84, P2 ;  /* 0x00000001175b7824 */ /* 0x040fe200010e0654 */
[C---:B------:R-:W-:Y:S01]  /*2390*/  IADD3 RZ, P2, PT, R88.reuse, R27, RZ ;  /* 0x0000001b58ff7210 */ /* 0x040fe20007f5e0ff */
[----:B------:R-:W-:Y:S01]  /*23a0*/  IMAD.X R93, R23, 0x1, R86, P3 ;  /* 0x00000001175d7824 */ /* 0x000fe200018e0656 */
[C---:B------:R-:W-:Y:S01]  /*23b0*/  IADD3 RZ, P3, PT, R88.reuse, R29, RZ ;  /* 0x0000001d58ff7210 */ /* 0x040fe20007f7e0ff */
[C---:B------:R-:W-:Y:S01]  /*23c0*/  IMAD.IADD R58, R88.reuse, 0x1, R28 ;  /* 0x00000001583a7824 */ /* 0x040fe200078e021c */
[----:B------:R1:W3:Y:S01]  /*23d0*/  @!P0 LDG.E.U8 R156, desc[UR10][R56.64] ;  /* 0x0000000a389c8981 */ /* 0x0002e2000c1e1100 */
[----:B0-----:R-:W-:-:S03]  /*23e0*/  IMAD.IADD R38, R88, 0x1, R29 ;  /* 0x0000000158267824 */ /* 0x001fc600078e021d */
[----:B------:R0:W3:Y:S01]  /*23f0*/  @!P0 LDG.E.U8 R164, desc[UR10][R36.64] ;  /* 0x0000000a24a48981 */ /* 0x0000e2000c1e1100 */
[----:B------:R-:W-:-:S03]  /*2400*/  IMAD.X R39, R23, 0x1, R64, P3 ;  /* 0x0000000117277824 */ /* 0x000fc600018e0640 */
[----:B------:R0:W3:Y:S01]  /*2410*/  @!P0 LDG.E.U8 R160, desc[UR10][R58.64] ;  /* 0x0000000a3aa08981 */ /* 0x0000e2000c1e1100 */
[C---:B-1----:R-:W-:Y:S02]  /*2420*/  IMAD.IADD R56, R88.reuse, 0x1, R27 ;  /* 0x0000000158387824 */ /* 0x042fe400078e021b */
[C---:B------:R-:W-:Y:S01]  /*2430*/  IMAD.X R57, R23.reuse, 0x1, R60, P2 ;  /* 0x0000000117397824 */ /* 0x040fe200010e063c */
[----:B------:R-:W3:Y:S01]  /*2440*/  @!P0 LDG.E.U8 R144, desc[UR10][R92.64] ;  /* 0x0000000a5c908981 */ /* 0x000ee2000c1e1100 */
[----:B0-----:R-:W-:Y:S02]  /*2450*/  IMAD.IADD R36, R88, 0x1, R20 ;  /* 0x0000000158247824 */ /* 0x001fe400078e0214 */
[----:B------:R-:W-:Y:S01]  /*2460*/  IMAD.X R37, R23, 0x1, R32, P1 ;  /* 0x0000000117257824 */ /* 0x000fe200008e0620 */
[----:B------:R0:W3:Y:S04]  /*2470*/  @!P0 LDG.E.U8 R146, desc[UR10][R90.64] ;  /* 0x0000000a5a928981 */ /* 0x0000e8000c1e1100 */
[----:B------:R-:W3:Y:S04]  /*2480*/  @!P0 LDG.E.U8 R158, desc[UR10][R38.64] ;  /* 0x0000000a269e8981 */ /* 0x000ee8000c1e1100 */
[----:B------:R1:W3:Y:S04]  /*2490*/  @!P0 LDG.E.U8 R162, desc[UR10][R56.64] ;  /* 0x0000000a38a28981 */ /* 0x0002e8000c1e1100 */
[----:B------:R-:W3:Y:S04]  /*24a0*/  @!P0 LDG.E.U8 R117, desc[UR10][R36.64] ;  /* 0x0000000a24758981 */ /* 0x000ee8000c1e1100 */
[----:B------:R-:W-:Y:S04]  /*24b0*/  LDS.U8 R58, [R24+UR5] ;  /* 0x00000005183a7984 */ /* 0x000fe80008000000 */
[----:B------:R-:W1:Y:S04]  /*24c0*/  LDS.U8 R59, [R24+UR5+0x20] ;  /* 0x00002005183b7984 */ /* 0x000e680008000000 */
[----:B0-----:R-:W-:Y:S04]  /*24d0*/  LDS.U8 R90, [R24+UR5+0x200] ;  /* 0x00020005185a7984 */ /* 0x001fe80008000000 */
[----:B------:R-:W0:Y:S04]  /*24e0*/  LDS.U8 R91, [R24+UR5+0x220] ;  /* 0x00022005185b7984 */ /* 0x000e280008000000 */
[----:B------:R-:W-:Y:S04]  /*24f0*/  LDS.U8 R130, [R24+UR5+0x240] ;  /* 0x0002400518827984 */ /* 0x000fe80008000000 */
[----:B------:R-:W-:Y:S04]  /*2500*/  LDS.U8 R101, [R24+UR5+0x260] ;  /* 0x0002600518657984 */ /* 0x000fe80008000000 */
[----:B------:R-:W-:Y:S04]  /*2510*/  LDS.U8 R92, [R22+UR5] ;  /* 0x00000005165c7984 */ /* 0x000fe80008000000 */
[----:B-1----:R-:W1:Y:S04]  /*2520*/  LDS.U8 R57, [R22+UR5+0x20] ;  /* 0x0000200516397984 */ /* 0x002e680008000000 */
[----:B------:R-:W-:Y:S04]  /*2530*/  LDS.U8 R132, [R22+UR5+0x40] ;  /* 0x0000400516847984 */ /* 0x000fe80008000000 */
[----:B------:R-:W-:Y:S04]  /*2540*/  LDS.U8 R105, [R22+UR5+0x60] ;  /* 0x0000600516697984 */ /* 0x000fe80008000000 */
[----:B------:R-:W-:Y:S04]  /*2550*/  LDS.U8 R56, [R22+UR5+0x200] ;  /* 0x0002000516387984 */ /* 0x000fe80008000000 */
[----:B------:R-:W0:Y:S04]  /*2560*/  LDS.U8 R93, [R22+UR5+0x220] ;  /* 0x00022005165d7984 */ /* 0x000e280008000000 */
[----:B------:R-:W-:Y:S04]  /*2570*/  LDS.U8 R107, [R22+UR5+0x240] ;  /* 0x00024005166b7984 */ /* 0x000fe80008000000 */
[----:B------:R-:W-:Y:S04]  /*2580*/  LDS.U8 R134, [R22+UR5+0x260] ;  /* 0x0002600516867984 */ /* 0x000fe80008000000 */
[----:B------:R-:W-:Y:S04]  /*2590*/  LDS.U8 R109, [R21+UR5] ;  /* 0x00000005156d7984 */ /* 0x000fe80008000000 */
[----:B------:R-:W0:Y:S04]  /*25a0*/  LDS.U8 R136, [R21+UR5+0x20] ;  /* 0x0000200515887984 */ /* 0x000e280008000000 */
[----:B------:R-:W-:Y:S04]  /*25b0*/  LDS.U8 R89, [R21+UR5+0x40] ;  /* 0x0000400515597984 */ /* 0x000fe80008000000 */
[----:B------:R-:W-:Y:S04]  /*25c0*/  LDS.U8 R112, [R21+UR5+0x60] ;  /* 0x0000600515707984 */ /* 0x000fe80008000000 */
[----:B------:R-:W-:Y:S04]  /*25d0*/  LDS.U8 R111, [R21+UR5+0x200] ;  /* 0x00020005156f7984 */ /* 0x000fe80008000000 */
[----:B------:R-:W0:Y:S04]  /*25e0*/  LDS.U8 R138, [R21+UR5+0x220] ;  /* 0x00022005158a7984 */ /* 0x000e280008000000 */
[----:B------:R-:W-:Y:S04]  /*25f0*/  LDS.U8 R95, [R21+UR5+0x240] ;  /* 0x00024005155f7984 */ /* 0x000fe80008000000 */
[----:B------:R-:W-:Y:S04]  /*2600*/  LDS.U8 R114, [R21+UR5+0x260] ;  /* 0x0002600515727984 */ /* 0x000fe80008000000 */
[----:B------:R-:W-:Y:S04]  /*2610*/  LDS.U8 R113, [R79+UR5] ;  /* 0x000000054f717984 */ /* 0x000fe80008000000 */
[----:B------:R-:W1:Y:S04]  /*2620*/  LDS.U8 R140, [R79+UR5+0x20] ;  /* 0x000020054f8c7984 */ /* 0x000e680008000000 */
[----:B------:R-:W-:Y:S04]  /*2630*/  LDS.U8 R97, [R79+UR5+0x40] ;  /* 0x000040054f617984 */ /* 0x000fe80008000000 */
[----:B------:R-:W-:Y:S04]  /*2640*/  LDS.U8 R116, [R79+UR5+0x60] ;  /* 0x000060054f747984 */ /* 0x000fe80008000000 */
[----:B------:R-:W-:Y:S04]  /*2650*/  LDS.U8 R115, [R79+UR5+0x200] ;  /* 0x000200054f737984 */ /* 0x000fe80008000000 */
[----:B------:R-:W1:Y:S04]  /*2660*/  LDS.U8 R142, [R79+UR5+0x220] ;  /* 0x000220054f8e7984 */ /* 0x000e680008000000 */
[----:B------:R-:W-:Y:S04]  /*2670*/  LDS.U8 R99, [R79+UR5+0x240] ;  /* 0x000240054f637984 */ /* 0x000fe80008000000 */
[----:B------:R-:W-:Y:S01]  /*2680*/  LDS.U8 R118, [R79+UR5+0x260] ;  /* 0x000260054f767984 */ /* 0x000fe20008000000 */
[----:B------:R-:W-:Y:S01]  /*2690*/  BAR.SYNC.DEFER_BLOCKING 0x0 ;  /* 0x0000000000007b1d */ /* 0x000fe20000010000 */
[----:B------:R-:W-:-:S02]  /*26a0*/  IMAD R58, R59, 0x100, R58 ;  /* 0x000001003b3a7824 */ /* 0x000fc400078e023a */
[----:B0-----:R-:W-:Y:S02]  /*26b0*/  IMAD R90, R91, 0x100, R90 ;  /* 0x000001005b5a7824 */ /* 0x001fe400078e025a */
[----:B-1----:R-:W-:Y:S02]  /*26c0*/  IMAD R57, R57, 0x100, R92 ;  /* 0x0000010039397824 */ /* 0x002fe400078e025c */
[----:B------:R-:W-:Y:S01]  /*26d0*/  IMAD R59, R93, 0x100, R56 ;  /* 0x000001005d3b7824 */ /* 0x000fe200078e0238 */
[----:B------:R-:W-:Y:S02]  /*26e0*/  F2FP.F16.E4M3.UNPACK_B R56, R58 ;  /* 0x0000003aff38723e */ /* 0x000fe400020006ff */
[----:B------:R-:W-:Y:S02]  /*26f0*/  F2FP.F16.E4M3.UNPACK_B R58, R90 ;  /* 0x0000005aff3a723e */ /* 0x000fe400020006ff */
[----:B------:R-:W-:Y:S02]  /*2700*/  F2FP.F16.E4M3.UNPACK_B R57, R57 ;  /* 0x00000039ff39723e */ /* 0x000fe400020006ff */
[----:B------:R-:W-:Y:S01]  /*2710*/  F2FP.F16.E4M3.UNPACK_B R59, R59 ;  /* 0x0000003bff3b723e */ /* 0x000fe200020006ff */
[----:B------:R-:W-:-:S02]  /*2720*/  IMAD R109, R136, 0x100, R109 ;  /* 0x00000100886d7824 */ /* 0x000fc400078e026d */
[----:B------:R-:W-:Y:S02]  /*2730*/  IMAD R111, R138, 0x100, R111 ;  /* 0x000001008a6f7824 */ /* 0x000fe400078e026f */
[----:B------:R-:W-:Y:S02]  /*2740*/  IMAD R113, R140, 0x100, R113 ;  /* 0x000001008c717824 */ /* 0x000fe400078e0271 */
[----:B------:R-:W-:Y:S01]  /*2750*/  IMAD R115, R142, 0x100, R115 ;  /* 0x000001008e737824 */ /* 0x000fe200078e0273 */
[----:B--2---:R-:W-:Y:S04]  /*2760*/  STS.U8 [R81+UR5+0x100], R120 ;  /* 0x0001007851007988 */ /* 0x004fe80008000005 */
[----:B-----5:R-:W-:Y:S04]  /*2770*/  STS.U8 [R81+UR5+0x200], R126 ;  /* 0x0002007e51007988 */ /* 0x020fe80008000005 */
[----:B----4-:R-:W-:Y:S04]  /*2780*/  STS.U8 [R81+UR5+0x300], R148 ;  /* 0x0003009451007988 */ /* 0x010fe80008000005 */
[----:B---3--:R-:W-:Y:S04]  /*2790*/  STS.U8 [R81+UR5+0x400], R152 ;  /* 0x0004009851007988 */ /* 0x008fe80008000005 */
[----:B------:R-:W-:Y:S04]  /*27a0*/  STS.U8 [R81+UR5+0x500], R156 ;  /* 0x0005009c51007988 */ /* 0x000fe80008000005 */
[----:B------:R-:W-:Y:S04]  /*27b0*/  STS.U8 [R81+UR5+0x700], R164 ;  /* 0x000700a451007988 */ /* 0x000fe80008000005 */
[----:B------:R-:W-:Y:S04]  /*27c0*/  STS.U8 [R81+UR5+0x600], R160 ;  /* 0x000600a051007988 */ /* 0x000fe80008000005 */
[----:B------:R-:W-:Y:S04]  /*27d0*/  STS.U8 [R81+UR5], R144 ;  /* 0x0000009051007988 */ /* 0x000fe80008000005 */
[----:B------:R-:W-:Y:S04]  /*27e0*/  STS.U8 [R85+UR5+0x80], R146 ;  /* 0x0000809255007988 */ /* 0x000fe80008000005 */
[----:B------:R-:W-:Y:S04]  /*27f0*/  STS.U8 [R85+UR5+0x180], R122 ;  /* 0x0001807a55007988 */ /* 0x000fe80008000005 */
[----:B------:R-:W-:Y:S04]  /*2800*/  STS.U8 [R85+UR5+0x280], R124 ;  /* 0x0002807c55007988 */ /* 0x000fe80008000005 */
[----:B------:R-:W-:Y:S04]  /*2810*/  STS.U8 [R85+UR5+0x380], R150 ;  /* 0x0003809655007988 */ /* 0x000fe80008000005 */
[----:B------:R-:W-:Y:S04]  /*2820*/  STS.U8 [R85+UR5+0x480], R154 ;  /* 0x0004809a55007988 */ /* 0x000fe80008000005 */
[----:B------:R-:W-:Y:S04]  /*2830*/  STS.U8 [R85+UR5+0x580], R158 ;  /* 0x0005809e55007988 */ /* 0x000fe80008000005 */
[----:B------:R-:W-:Y:S04]  /*2840*/  STS.U8 [R85+UR5+0x680], R162 ;  /* 0x000680a255007988 */ /* 0x000fe80008000005 */
[----:B------:R-:W-:Y:S01]  /*2850*/  STS.U8 [R85+UR5+0x780], R117 ;  /* 0x0007807555007988 */ /* 0x000fe20008000005 */
[----:B------:R-:W-:Y:S06]  /*2860*/  BAR.SYNC.DEFER_BLOCKING 0x0 ;  /* 0x0000000000007b1d */ /* 0x000fec0000010000 */
[----:B------:R-:W0:Y:S01]  /*2870*/  LDSM.16.M88.4 R36, [R25] ;  /* 0x000000001924783b */ /* 0x000e220000000200 */
[----:B------:R-:W-:-:S02]  /*2880*/  IMAD R103, R103, 0x100, R128 ;  /* 0x0000010067677824 */ /* 0x000fc400078e0280 */
[----:B------:R-:W-:Y:S02]  /*2890*/  IMAD R101, R101, 0x100, R130 ;  /* 0x0000010065657824 */ /* 0x000fe400078e0282 */
[----:B------:R-:W-:Y:S02]  /*28a0*/  IMAD R105, R105, 0x100, R132 ;  /* 0x0000010069697824 */ /* 0x000fe400078e0284 */
[----:B------:R-:W-:Y:S01]  /*28b0*/  IMAD R107, R134, 0x100, R107 ;  /* 0x00000100866b7824 */ /* 0x000fe200078e026b */
[----:B0-----:R-:W-:Y:S02]  /*28c0*/  F2FP.F16.E4M3.UNPACK_B R92, R36 ;  /* 0x00000024ff5c723e */ /* 0x001fe400020006ff */
[----:B------:R-:W-:Y:S02]  /*28d0*/  F2FP.F16.E4M3.UNPACK_B R93, R37 ;  /* 0x00000025ff5d723e */ /* 0x000fe400020006ff */
[----:B------:R-:W-:Y:S02]  /*28e0*/  F2FP.F16.E4M3.UNPACK_B R90, R38 ;  /* 0x00000026ff5a723e */ /* 0x000fe400020006ff */
[----:B------:R-:W-:-:S03]  /*28f0*/  F2FP.F16.E4M3.UNPACK_B R91, R39 ;  /* 0x00000027ff5b723e */ /* 0x000fc600020006ff */
[C---:B------:R-:W-:Y:S08]  /*2900*/  HMMA.16816.F32 R52, R56.reuse, R92, R52 ;  /* 0x0000005c3834723c */ /* 0x040ff00000001834 */
[----:B------:R-:W-:Y:S01]  /*2910*/  HMMA.16816.F32 R48, R56, R90, R48 ;  /* 0x0000005a3830723c */ /* 0x000fe20000001830 */
[----:B------:R-:W-:Y:S02]  /*2920*/  F2FP.F16.E4M3.UNPACK_B R56, R109 ;  /* 0x0000006dff38723e */ /* 0x000fe400020006ff */
[----:B------:R-:W-:-:S02]  /*2930*/  F2FP.F16.E4M3.UNPACK_B R58, R111 ;  /* 0x0000006fff3a723e */ /* 0x000fc400020006ff */
[----:B------:R-:W-:Y:S02]  /*2940*/  F2FP.F16.E4M3.UNPACK_B R57, R113 ;  /* 0x00000071ff39723e */ /* 0x000fe400020006ff */
[----:B------:R-:W-:-:S07]  /*2950*/  F2FP.F16.E4M3.UNPACK_B R59, R115 ;  /* 0x00000073ff3b723e */ /* 0x000fce00020006ff */
[----:B------:R-:W-:Y:S01]  /*2960*/  HMMA.16816.F32 R44, R56, R92, R44 ;  /* 0x0000005c382c723c */ /* 0x000fe2000000182c */
[----:B------:R-:W-:-:S07]  /*2970*/  F2FP.F16.E4M3.UNPACK_B R92, R36.H1 ;  /* 0x00000024ff5c723e */ /* 0x000fce00030006ff */
[----:B------:R-:W-:Y:S01]  /*2980*/  HMMA.16816.F32 R40, R56, R90, R40 ;  /* 0x0000005a3828723c */ /* 0x000fe20000001828 */
[----:B------:R-:W-:Y:S01]  /*2990*/  F2FP.F16.E4M3.UNPACK_B R93, R37.H1 ;  /* 0x00000025ff5d723e */ /* 0x000fe200030006ff */
[----:B------:R-:W-:Y:S01]  /*29a0*/  IMAD R36, R112, 0x100, R89 ;  /* 0x0000010070247824 */ /* 0x000fe200078e0259 */
[----:B------:R-:W-:Y:S01]  /*29b0*/  F2FP.F16.E4M3.UNPACK_B R90, R38.H1 ;  /* 0x00000026ff5a723e */ /* 0x000fe200030006ff */
[----:B------:R-:W-:Y:S01]  /*29c0*/  IMAD R38, R114, 0x100, R95 ;  /* 0x0000010072267824 */ /* 0x000fe200078e025f */
[----:B------:R-:W-:Y:S01]  /*29d0*/  F2FP.F16.E4M3.UNPACK_B R91, R39.H1 ;  /* 0x00000027ff5b723e */ /* 0x000fe200030006ff */
[----:B------:R-:W-:Y:S02]  /*29e0*/  IMAD R37, R116, 0x100, R97 ;  /* 0x0000010074257824 */ /* 0x000fe400078e0261 */
[----:B------:R-:W-:Y:S01]  /*29f0*/  IMAD R39, R118, 0x100, R99 ;  /* 0x0000010076277824 */ /* 0x000fe200078e0263 */
[----:B------:R-:W-:Y:S02]  /*2a00*/  F2FP.F16.E4M3.UNPACK_B R56, R103 ;  /* 0x00000067ff38723e */ /* 0x000fe400020006ff */
[----:B------:R-:W-:-:S02]  /*2a10*/  F2FP.F16.E4M3.UNPACK_B R58, R101 ;  /* 0x00000065ff3a723e */ /* 0x000fc400020006ff */
[----:B------:R-:W-:Y:S02]  /*2a20*/  F2FP.F16.E4M3.UNPACK_B R57, R105 ;  /* 0x00000069ff39723e */ /* 0x000fe400020006ff */
[----:B------:R-:W-:Y:S02]  /*2a30*/  F2FP.F16.E4M3.UNPACK_B R59, R107 ;  /* 0x0000006bff3b723e */ /* 0x000fe400020006ff */
[----:B------:R-:W-:Y:S02]  /*2a40*/  F2FP.F16.E4M3.UNPACK_B R36, R36 ;  /* 0x00000024ff24723e */ /* 0x000fe400020006ff */
[----:B------:R-:W-:Y:S02]  /*2a50*/  F2FP.F16.E4M3.UNPACK_B R38, R38 ;  /* 0x00000026ff26723e */ /* 0x000fe400020006ff */
[----:B------:R-:W-:Y:S02]  /*2a60*/  F2FP.F16.E4M3.UNPACK_B R37, R37 ;  /* 0x00000025ff25723e */ /* 0x000fe400020006ff */
[----:B------:R-:W-:Y:S01]  /*2a70*/  F2FP.F16.E4M3.UNPACK_B R39, R39 ;  /* 0x00000027ff27723e */ /* 0x000fe200020006ff */
[----:B------:R-:W-:Y:S01]  /*2a80*/  HMMA.16816.F32 R52, R56, R92, R52 ;  /* 0x0000005c3834723c */ /* 0x000fe20000001834 */
[----:B------:R-:W-:-:S02]  /*2a90*/  USHF.R.S32.HI UR7, URZ, 0x1f, UR4 ;  /* 0x0000001fff077899 */ /* 0x000fc40008011404 */
[----:B------:R-:W-:Y:S01]  /*2aa0*/  IADD3 R20, P2, PT, R20, UR4, RZ ;  /* 0x0000000414147c10 */ /* 0x000fe2000ff5e0ff */
[----:B------:R-:W-:Y:S01]  /*2ab0*/  UIADD3 UR6, UPT, UPT, UR6, -0x1, URZ ;  /* 0xffffffff06067890 */ /* 0x000fe2000fffe0ff */
[----:B------:R-:W-:-:S03]  /*2ac0*/  IADD3 R26, P3, PT, R26, UR4, RZ ;  /* 0x000000041a1a7c10 */ /* 0x000fc6000ff7e0ff */
[----:B------:R-:W-:Y:S01]  /*2ad0*/  HMMA.16816.F32 R48, R56, R90, R48 ;  /* 0x0000005a3830723c */ /* 0x000fe20000001830 */
[----:B------:R-:W-:-:S07]  /*2ae0*/  IADD3 R27, P4, PT, R27, UR4, RZ ;  /* 0x000000041b1b7c10 */ /* 0x000fce000ff9e0ff */
[----:B------:R-:W-:Y:S01]  /*2af0*/  HMMA.16816.F32 R44, R36, R92, R44 ;  /* 0x0000005c242c723c */ /* 0x000fe2000000182c */
[----:B------:R-:W-:-:S07]  /*2b00*/  UISETP.NE.U32.AND UP0, UPT, UR6, URZ, UPT ;  /* 0x000000ff0600728c */ /* 0x000fce000bf05070 */
[----:B------:R-:W-:Y:S01]  /*2b10*/  HMMA.16816.F32 R40, R36, R90, R40 ;  /* 0x0000005a2428723c */ /* 0x000fe20000001828 */
[----:B------:R-:W-:Y:S02]  /*2b20*/  IADD3.X R32, PT, PT, R32, UR7, RZ, P2, !PT ;  /* 0x0000000720207c10 */ /* 0x000fe400097fe4ff */
[----:B------:R-:W-:Y:S02]  /*2b30*/  IADD3.X R34, PT, PT, R34, UR7, RZ, P3, !PT ;  /* 0x0000000722227c10 */ /* 0x000fe40009ffe4ff */
[----:B------:R-:W-:Y:S02]  /*2b40*/  IADD3.X R60, PT, PT, R60, UR7, RZ, P4, !PT ;  /* 0x000000073c3c7c10 */ /* 0x000fe4000a7fe4ff */
[----:B------:R-:W-:Y:S02]  /*2b50*/  IADD3 R28, P5, PT, R28, UR4, RZ ;  /* 0x000000041c1c7c10 */ /* 0x000fe4000ffbe0ff */
[----:B------:R-:W-:Y:S02]  /*2b60*/  IADD3 R29, P6, PT, R29, UR4, RZ ;  /* 0x000000041d1d7c10 */ /* 0x000fe4000ffde0ff */
[----:B------:R-:W-:-:S02]  /*2b70*/  IADD3 R30, P0, PT, R30, UR4, RZ ;  /* 0x000000041e1e7c10 */ /* 0x000fc4000ff1e0ff */
[----:B------:R-:W-:Y:S02]  /*2b80*/  IADD3 R31, P1, PT, R31, UR4, RZ ;  /* 0x000000041f1f7c10 */ /* 0x000fe4000ff3e0ff */
[----:B------:R-:W-:Y:S02]  /*2b90*/  IADD3 R33, P2, PT, R33, UR4, RZ ;  /* 0x0000000421217c10 */ /* 0x000fe4000ff5e0ff */
[----:B------:R-:W-:Y:S02]  /*2ba0*/  IADD3 R35, P3, PT, R35, UR4, RZ ;  /* 0x0000000423237c10 */ /* 0x000fe4000ff7e0ff */
[----:B------:R-:W-:Y:S02]  /*2bb0*/  IADD3 R61, P4, PT, R61, UR4, RZ ;  /* 0x000000043d3d7c10 */ /* 0x000fe4000ff9e0ff */
[----:B------:R-:W-:Y:S02]  /*2bc0*/  IADD3.X R62, PT, PT, R62, UR7, RZ, P5, !PT ;  /* 0x000000073e3e7c10 */ /* 0x000fe4000affe4ff */
[----:B------:R-:W-:-:S02]  /*2bd0*/  IADD3.X R64, PT, PT, R64, UR7, RZ, P6, !PT ;  /* 0x0000000740407c10 */ /* 0x000fc4000b7fe4ff */
[----:B------:R-:W-:Y:S02]  /*2be0*/  IADD3.X R66, PT, PT, R66, UR7, RZ, P0, !PT ;  /* 0x0000000742427c10 */ /* 0x000fe400087fe4ff */
[----:B------:R-:W-:Y:S02]  /*2bf0*/  IADD3.X R68, PT, PT, R68, UR7, RZ, P1, !PT ;  /* 0x0000000744447c10 */ /* 0x000fe40008ffe4ff */
[----:B------:R-:W-:Y:S02]  /*2c00*/  IADD3.X R70, PT, PT, R70, UR7, RZ, P2, !PT ;  /* 0x0000000746467c10 */ /* 0x000fe400097fe4ff */
[----:B------:R-:W-:Y:S02]  /*2c10*/  IADD3.X R72, PT, PT, R72, UR7, RZ, P3, !PT ;  /* 0x0000000748487c10 */ /* 0x000fe40009ffe4ff */
[----:B------:R-:W-:Y:S02]  /*2c20*/  IADD3.X R74, PT, PT, R74, UR7, RZ, P4, !PT ;  /* 0x000000074a4a7c10 */ /* 0x000fe4000a7fe4ff */
[----:B------:R-:W-:-:S02]  /*2c30*/  IADD3 R63, P5, PT, R63, UR4, RZ ;  /* 0x000000043f3f7c10 */ /* 0x000fc4000ffbe0ff */
[----:B------:R-:W-:Y:S02]  /*2c40*/  IADD3 R65, P6, PT, R65, UR4, RZ ;  /* 0x0000000441417c10 */ /* 0x000fe4000ffde0ff */
[----:B------:R-:W-:Y:S02]  /*2c50*/  IADD3 R67, P0, PT, R67, UR4, RZ ;  /* 0x0000000443437c10 */ /* 0x000fe4000ff1e0ff */
[----:B------:R-:W-:Y:S02]  /*2c60*/  IADD3 R69, P1, PT, R69, UR4, RZ ;  /* 0x0000000445457c10 */ /* 0x000fe4000ff3e0ff */
[----:B------:R-:W-:Y:S02]  /*2c70*/  IADD3 R71, P2, PT, R71, UR4, RZ ;  /* 0x0000000447477c10 */ /* 0x000fe4000ff5e0ff */
[----:B------:R-:W-:Y:S02]  /*2c80*/  IADD3 R73, P3, PT, R73, UR4, RZ ;  /* 0x0000000449497c10 */ /* 0x000fe4000ff7e0ff */
[----:B------:R-:W-:-:S02]  /*2c90*/  IADD3 R75, P4, PT, R110, R75, RZ ;  /* 0x0000004b6e4b7210 */ /* 0x000fc40007f9e0ff */
[----:B------:R-:W-:Y:S02]  /*2ca0*/  IADD3.X R76, PT, PT, R76, UR7, RZ, P5, !PT ;  /* 0x000000074c4c7c10 */ /* 0x000fe4000affe4ff */
[----:B------:R-:W-:Y:S02]  /*2cb0*/  IADD3.X R78, PT, PT, R78, UR7, RZ, P6, !PT ;  /* 0x000000074e4e7c10 */ /* 0x000fe4000b7fe4ff */
[----:B------:R-:W-:Y:S02]  /*2cc0*/  IADD3.X R80, PT, PT, R80, UR7, RZ, P0, !PT ;  /* 0x0000000750507c10 */ /* 0x000fe400087fe4ff */
[----:B------:R-:W-:Y:S02]  /*2cd0*/  IADD3.X R82, PT, PT, R82, UR7, RZ, P1, !PT ;  /* 0x0000000752527c10 */ /* 0x000fe40008ffe4ff */
[----:B------:R-:W-:Y:S02]  /*2ce0*/  IADD3.X R84, PT, PT, R84, UR7, RZ, P2, !PT ;  /* 0x0000000754547c10 */ /* 0x000fe400097fe4ff */
[----:B------:R-:W-:-:S02]  /*2cf0*/  IADD3.X R86, PT, PT, R86, UR7, RZ, P3, !PT ;  /* 0x0000000756567c10 */ /* 0x000fc40009ffe4ff */
[----:B------:R-:W-:Y:S01]  /*2d00*/  LEA.HI.X.SX32 R77, R110, R77, 0x1, P4 ;  /* 0x0000004d6e4d7211 */ /* 0x000fe200020f0eff */
[----:B------:R-:W-:Y:S01]  /*2d10*/  UIADD3 UR8, UPT, UPT, UR8, -0x20, URZ ;  /* 0xffffffe008087890 */ /* 0x000fe2000fffe0ff */
[----:B------:R-:W-:Y:S11]  /*2d20*/  BRA.U UP0, `(.L_x_2) ;  /* 0xffffffed00ac7547 */ /* 0x000ff6000b83ffff */
.L_x_1:
[----:B------:R-:W-:Y:S01]  /*2d30*/  F2FP.SATFINITE.E4M3.F32.PACK_AB_MERGE_C R52, R53, R52, RZ ;  /* 0x000000343534723e */ /* 0x000fe200048070ff */
[----:B------:R-:W-:Y:S01]  /*2d40*/  BAR.SYNC.DEFER_BLOCKING 0x0 ;  /* 0x0000000000007b1d */ /* 0x000fe20000010000 */
[----:B------:R-:W-:Y:S01]  /*2d50*/  F2FP.SATFINITE.E4M3.F32.PACK_AB_MERGE_C R49, R49, R48, RZ ;  /* 0x000000303131723e */ /* 0x000fe200048070ff */
[----:B------:R-:W-:Y:S01]  /*2d60*/  IMAD.SHL.U32 R24, R0, 0x4, RZ ;  /* 0x0000000400187824 */ /* 0x000fe200078e00ff */
[----:B------:R-:W-:Y:S01]  /*2d70*/  LOP3.LUT R20, R52, 0xffff, RZ, 0xc0, !PT ;  /* 0x0000ffff34147812 */ /* 0x000fe200078ec0ff */
[----:B------:R-:W-:Y:S01]  /*2d80*/  IMAD.SHL.U32 R25, R0, 0x8, RZ ;  /* 0x0000000800197824 */ /* 0x000fe200078e00ff */
[----:B------:R-:W-:-:S03]  /*2d90*/  LOP3.LUT R21, R49, 0xffff, RZ, 0xc0, !PT ;  /* 0x0000ffff31157812 */ /* 0x000fc600078ec0ff */
[----:B------:R-:W0:Y:S01]  /*2da0*/  LDC R35, c[0x0][0x3b8] ;  /* 0x0000ee00ff237b82 */ /* 0x000e220000000800 */
[----:B------:R-:W-:Y:S01]  /*2db0*/  SHF.R.U32.HI R20, RZ, 0x8, R20 ;  /* 0x00000008ff147819 */ /* 0x000fe20000011614 */
[----:B------:R-:W1:Y:S01]  /*2dc0*/  LDCU UR4, c[0x0][0x3b4] ;  /* 0x00007680ff0477ac */ /* 0x000e620008000800 */
[----:B------:R-:W-:Y:S02]  /*2dd0*/  SHF.R.U32.HI R21, RZ, 0x8, R21 ;  /* 0x00000008ff157819 */ /* 0x000fe40000011615 */
[----:B------:R-:W-:Y:S01]  /*2de0*/  F2FP.SATFINITE.E4M3.F32.PACK_AB_MERGE_C R54, R55, R54, RZ ;  /* 0x000000363736723e */ /* 0x000fe200048070ff */
[----:B------:R-:W2:Y:S01]  /*2df0*/  LDCU.128 UR12, c[0x0][0x390] ;  /* 0x00007200ff0c77ac */ /* 0x000ea20008000c00 */
[----:B------:R-:W-:Y:S01]  /*2e00*/  PRMT R29, R21, 0x7604, R20 ;  /* 0x00007604151d7816 */ /* 0x000fe20000000014 */
[C---:B------:R-:W-:Y:S01]  /*2e10*/  IMAD.SHL.U32 R21, R0.reuse, 0x20, RZ ;  /* 0x0000002000157824 */ /* 0x040fe200078e00ff */
[----:B------:R-:W-:Y:S02]  /*2e20*/  LOP3.LUT R20, R0, 0x40, RZ, 0xc0, !PT ;  /* 0x0000004000147812 */ /* 0x000fe400078ec0ff */
[----:B------:R-:W-:-:S02]  /*2e30*/  F2FP.SATFINITE.E4M3.F32.PACK_AB_MERGE_C R51, R51, R50, RZ ;  /* 0x000000323333723e */ /* 0x000fc400048070ff */
[----:B------:R-:W-:Y:S01]  /*2e40*/  LOP3.LUT R21, R21, 0x400, RZ, 0xc0, !PT ;  /* 0x0000040015157812 */ /* 0x000fe200078ec0ff */
[----:B------:R-:W-:Y:S01]  /*2e50*/  IMAD.SHL.U32 R22, R20, 0x4, RZ ;  /* 0x0000000414167824 */ /* 0x000fe200078e00ff */
[--C-:B------:R-:W-:Y:S02]  /*2e60*/  SHF.R.S32.HI R23, RZ, 0x4, R0.reuse ;  /* 0x00000004ff177819 */ /* 0x100fe40000011400 */
[----:B------:R-:W-:Y:S01]  /*2e70*/  SHF.R.S32.HI R26, RZ, 0x3, R0 ;  /* 0x00000003ff1a7819 */ /* 0x000fe20000011400 */
[----:B------:R-:W-:Y:S01]  /*2e80*/  IMAD R21, R0, 0x8000, R21 ;  /* 0x0000800000157824 */ /* 0x000fe200078e0215 */
[----:B------:R-:W-:Y:S02]  /*2e90*/  PRMT R31, R51, 0x7604, R54 ;  /* 0x00007604331f7816 */ /* 0x000fe40000000036 */
[----:B------:R-:W-:Y:S02]  /*2ea0*/  SGXT R23, R23, 0x1 ;  /* 0x000000011717781a */ /* 0x000fe40000000200 */
[----:B------:R-:W-:-:S02]  /*2eb0*/  SGXT R26, R26, 0x1 ;  /* 0x000000011a1a781a */ /* 0x000fc40000000200 */
[----:B------:R-:W-:Y:S02]  /*2ec0*/  LOP3.LUT R20, R54, 0xffff, RZ, 0xc0, !PT ;  /* 0x0000ffff36147812 */ /* 0x000fe400078ec0ff */
[----:B------:R-:W-:Y:S02]  /*2ed0*/  LOP3.LUT R51, R51, 0xffff, RZ, 0xc0, !PT ;  /* 0x0000ffff33337812 */ /* 0x000fe400078ec0ff */
[----:B------:R-:W-:Y:S02]  /*2ee0*/  LOP3.LUT R28, R21, 0xffff, RZ, 0xc0, !PT ;  /* 0x0000ffff151c7812 */ /* 0x000fe400078ec0ff */
[----:B------:R-:W-:Y:S02]  /*2ef0*/  LOP3.LUT R27, R23, 0x404, RZ, 0xc0, !PT ;  /* 0x00000404171b7812 */ /* 0x000fe400078ec0ff */
[----:B------:R-:W-:Y:S02]  /*2f00*/  LOP3.LUT R26, R26, 0x240, RZ, 0xc0, !PT ;  /* 0x000002401a1a7812 */ /* 0x000fe400078ec0ff */
[----:B------:R-:W-:-:S02]  /*2f10*/  SHF.R.U32.HI R20, RZ, 0x8, R20 ;  /* 0x00000008ff147819 */ /* 0x000fc40000011614 */
[----:B------:R-:W-:Y:S02]  /*2f20*/  SHF.R.U32.HI R21, RZ, 0x8, R51 ;  /* 0x00000008ff157819 */ /* 0x000fe40000011633 */
[----:B------:R-:W-:Y:S02]  /*2f30*/  SHF.R.U32.HI R23, RZ, 0x9, R28 ;  /* 0x00000009ff177819 */ /* 0x000fe4000001161c */
[----:B------:R-:W-:Y:S02]  /*2f40*/  F2FP.SATFINITE.E4M3.F32.PACK_AB_MERGE_C R44, R45, R44, RZ ;  /* 0x0000002c2d2c723e */ /* 0x000fe400048070ff */
[----:B------:R-:W-:Y:S02]  /*2f50*/  F2FP.SATFINITE.E4M3.F32.PACK_AB_MERGE_C R46, R47, R46, RZ ;  /* 0x0000002e2f2e723e */ /* 0x000fe400048070ff */
[----:B------:R-:W-:Y:S02]  /*2f60*/  F2FP.SATFINITE.E4M3.F32.PACK_AB_MERGE_C R41, R41, R40, RZ ;  /* 0x000000282929723e */ /* 0x000fe400048070ff */
[----:B------:R-:W-:-:S02]  /*2f70*/  F2FP.SATFINITE.E4M3.F32.PACK_AB_MERGE_C R43, R43, R42, RZ ;  /* 0x0000002a2b2b723e */ /* 0x000fc400048070ff */
[----:B------:R-:W-:Y:S02]  /*2f80*/  LOP3.LUT R27, R27, 0x80, R24, 0xf8, !PT ;  /* 0x000000801b1b7812 */ /* 0x000fe400078ef818 */
[----:B------:R-:W-:Y:S02]  /*2f90*/  LOP3.LUT R25, R26, 0x38, R25, 0xf8, !PT ;  /* 0x000000381a197812 */ /* 0x000fe400078ef819 */
[----:B------:R-:W-:Y:S02]  /*2fa0*/  PRMT R33, R21, 0x7604, R20 ;  /* 0x0000760415217816 */ /* 0x000fe40000000014 */
[----:B------:R-:W-:Y:S02]  /*2fb0*/  LOP3.LUT R24, R22, 0xffff, R23, 0xf8, !PT ;  /* 0x0000ffff16187812 */ /* 0x000fe400078ef817 */
[----:B------:R-:W-:Y:S02]  /*2fc0*/  LOP3.LUT R20, R44, 0xffff, RZ, 0xc0, !PT ;  /* 0x0000ffff2c147812 */ /* 0x000fe400078ec0ff */
[----:B------:R-:W-:-:S02]  /*2fd0*/  LOP3.LUT R23, R41, 0xffff, RZ, 0xc0, !PT ;  /* 0x0000ffff29177812 */ /* 0x000fc400078ec0ff */
[----:B------:R-:W-:Y:S02]  /*2fe0*/  LOP3.LUT R21, R46, 0xffff, RZ, 0xc0, !PT ;  /* 0x0000ffff2e157812 */ /* 0x000fe400078ec0ff */
[----:B------:R-:W-:Y:S02]  /*2ff0*/  LOP3.LUT R22, R43, 0xffff, RZ, 0xc0, !PT ;  /* 0x0000ffff2b167812 */ /* 0x000fe400078ec0ff */
[----:B------:R-:W-:Y:S02]  /*3000*/  LOP3.LUT R0, R25, 0x40, R0, 0x78, !PT ;  /* 0x0000004019007812 */ /* 0x000fe400078e7800 */
[----:B------:R-:W-:Y:S02]  /*3010*/  LOP3.LUT R24, R24, 0x3c, R19, 0xf8, !PT ;  /* 0x0000003c18187812 */ /* 0x000fe400078ef813 */
[----:B------:R-:W-:Y:S02]  /*3020*/  SHF.R.U32.HI R20, RZ, 0x8, R20 ;  /* 0x00000008ff147819 */ /* 0x000fe40000011614 */
[----:B------:R-:W-:Y:S01]  /*3030*/  SHF.R.U32.HI R23, RZ, 0x8, R23 ;  /* 0x00000008ff177819 */ /* 0x000fe20000011617 */
[----:B------:R-:W-:Y:S01]  /*3040*/  STS.U16 [R24+UR5+0x80], R29 ;  /* 0x0000801d18007988 */ /* 0x000fe20008000405 */
[----:B------:R-:W-:-:S02]  /*3050*/  SHF.R.U32.HI R21, RZ, 0x8, R21 ;  /* 0x00000008ff157819 */ /* 0x000fc40000011615 */
[----:B------:R-:W-:Y:S02]  /*3060*/  SHF.R.U32.HI R22, RZ, 0x8, R22 ;  /* 0x00000008ff167819 */ /* 0x000fe40000011616 */
[----:B------:R-:W-:Y:S02]  /*3070*/  PRMT R49, R49, 0x7604, R52 ;  /* 0x0000760431317816 */ /* 0x000fe40000000034 */
[----:B------:R-:W-:Y:S02]  /*3080*/  LOP3.LUT R27, R27, R0, RZ, 0xfc, !PT ;  /* 0x000000001b1b7212 */ /* 0x000fe400078efcff */
[----:B------:R-:W-:Y:S01]  /*3090*/  LOP3.LUT R0, R24, 0x40, RZ, 0x3c, !PT ;  /* 0x0000004018007812 */ /* 0x000fe200078e3cff */
[----:B------:R-:W-:Y:S01]  /*30a0*/  STS.U16 [R24+UR5], R49 ;  /* 0x0000003118007988 */ /* 0x000fe20008000405 */
[----:B------:R-:W-:Y:S02]  /*30b0*/  PRMT R44, R41, 0x7604, R44 ;  /* 0x00007604292c7816 */ /* 0x000fe4000000002c */
[----:B------:R-:W-:Y:S01]  /*30c0*/  PRMT R20, R23, 0x7604, R20 ;  /* 0x0000760417147816 */ /* 0x000fe20000000014 */
[----:B------:R-:W-:Y:S01]  /*30d0*/  STS.U16 [R0+UR5+0x200], R31 ;  /* 0x0002001f00007988 */ /* 0x000fe20008000405 */
[----:B------:R-:W-:-:S02]  /*30e0*/  PRMT R26, R22, 0x7604, R21 ;  /* 0x00007604161a7816 */ /* 0x000fc40000000015 */
[C---:B------:R-:W-:Y:S01]  /*30f0*/  LOP3.LUT R19, R24.reuse, 0x4, RZ, 0x3c, !PT ;  /* 0x0000000418137812 */ /* 0x040fe200078e3cff */
[----:B------:R1:W-:Y:S01]  /*3100*/  STS.U16 [R0+UR5+0x280], R33 ;  /* 0x0002802100007988 */ /* 0x0003e20008000405 */
[----:B------:R-:W-:Y:S02]  /*3110*/  PRMT R46, R43, 0x7604, R46 ;  /* 0x000076042b2e7816 */ /* 0x000fe4000000002e */
[----:B------:R-:W-:Y:S01]  /*3120*/  LOP3.LUT R21, R24, 0x44, RZ, 0x3c, !PT ;  /* 0x0000004418157812 */ /* 0x000fe200078e3cff */
[----:B------:R-:W-:Y:S01]  /*3130*/  STS.U16 [R19+UR5+0x400], R44 ;  /* 0x0004002c13007988 */ /* 0x000fe20008000405 */
[----:B------:R-:W-:Y:S02]  /*3140*/  LOP3.LUT R23, R27, 0x4, RZ, 0x3c, !PT ;  /* 0x000000041b177812 */ /* 0x000fe400078e3cff */
[C---:B--2---:R-:W-:Y:S01]  /*3150*/  ISETP.GE.AND P0, PT, R18.reuse, UR14, PT ;  /* 0x0000000e12007c0c */ /* 0x044fe2000bf06270 */
[----:B------:R0:W-:Y:S01]  /*3160*/  STS.U16 [R19+UR5+0x480], R20 ;  /* 0x0004801413007988 */ /* 0x0001e20008000405 */
[----:B-1----:R-:W-:-:S02]  /*3170*/  IMAD R0, R18, UR4, RZ ;  /* 0x0000000412007c24 */ /* 0x002fc4000f8e02ff */
[----:B------:R-:W-:Y:S01]  /*3180*/  ISETP.LT.AND P3, PT, R2, UR15, !P0 ;  /* 0x0000000f02007c0c */ /* 0x000fe2000c761270 */
[----:B------:R-:W-:Y:S01]  /*3190*/  STS.U16 [R21+UR5+0x600], R46 ;  /* 0x0006002e15007988 */ /* 0x000fe20008000405 */
[C---:B------:R-:W-:Y:S02]  /*31a0*/  ISETP.LT.AND P5, PT, R3.reuse, UR15, !P0 ;  /* 0x0000000f03007c0c */ /* 0x040fe4000c7a1270 */
[----:B------:R-:W-:Y:S01]  /*31b0*/  IADD3 R31, P1, PT, R0, UR12, RZ ;  /* 0x0000000c001f7c10 */ /* 0x000fe2000ff3e0ff */
[----:B------:R-:W-:Y:S01]  /*31c0*/  STS.U16 [R21+UR5+0x680], R26 ;  /* 0x0006801a15007988 */ /* 0x000fe20008000405 */
[----:B------:R-:W-:Y:S01]  /*31d0*/  BAR.SYNC.DEFER_BLOCKING 0x0 ;  /* 0x0000000000007b1d */ /* 0x000fe20000010000 */
[-C--:B0-----:R-:W-:Y:S01]  /*31e0*/  IMAD R20, R2, R35.reuse, RZ ;  /* 0x0000002302147224 */ /* 0x081fe200078e02ff */
[----:B------:R-:W-:Y:S01]  /*31f0*/  LEA.HI.X.SX32 R33, R0, UR13, 0x1, P1 ;  /* 0x0000000d00217c11 */ /* 0x000fe200088f0eff */
[-C--:B------:R-:W-:Y:S01]  /*3200*/  IMAD R0, R3, R35.reuse, RZ ;  /* 0x0000002303007224 */ /* 0x080fe200078e02ff */
[C---:B------:R-:W-:Y:S01]  /*3210*/  ISETP.LT.AND P4, PT, R4.reuse, UR15, !P0 ;  /* 0x0000000f04007c0c */ /* 0x040fe2000c781270 */
[----:B------:R-:W-:Y:S01]  /*3220*/  IMAD R19, R4, R35, RZ ;  /* 0x0000002304137224 */ /* 0x000fe200078e02ff */
[----:B------:R-:W-:-:S02]  /*3230*/  IADD3 R2, P1, PT, R20, R31, RZ ;  /* 0x0000001f14027210 */ /* 0x000fc40007f3e0ff */
[----:B------:R-:W-:Y:S02]  /*3240*/  ISETP.LT.AND P2, PT, R11, UR15, !P0 ;  /* 0x0000000f0b007c0c */ /* 0x000fe4000c741270 */
[----:B------:R-:W-:Y:S01]  /*3250*/  LEA.HI.X.SX32 R3, R20, R33, 0x1, P1 ;  /* 0x0000002114037211 */ /* 0x000fe200008f0eff */
[----:B------:R-:W-:Y:S01]  /*3260*/  IMAD R20, R35, 0x20, R20 ;  /* 0x0000002023147824 */ /* 0x000fe200078e0214 */
[----:B------:R-:W-:Y:S02]  /*3270*/  ISETP.LT.AND P1, PT, R10, UR15, !P0 ;  /* 0x0000000f0a007c0c */ /* 0x000fe4000c721270 */
[----:B------:R-:W-:-:S04]  /*3280*/  IADD3 R10, P6, PT, R0, R31, RZ ;  /* 0x0000001f000a7210 */ /* 0x000fc80007fde0ff */
[----:B------:R-:W-:Y:S01]  /*3290*/  LEA.HI.X.SX32 R11, R0, R33, 0x1, P6 ;  /* 0x00000021000b7211 */ /* 0x000fe200030f0eff */
[----:B------:R-:W-:Y:S01]  /*32a0*/  IMAD R0, R5, R35, RZ ;  /* 0x0000002305007224 */ /* 0x000fe200078e02ff */
[----:B------:R-:W-:Y:S01]  /*32b0*/  IADD3 R4, P6, PT, R19, R31, RZ ;  /* 0x0000001f13047210 */ /* 0x000fe20007fde0ff */
[----:B------:R-:W0:Y:S04]  /*32c0*/  LDS R22, [R27+UR5] ;  /* 0x000000051b167984 */ /* 0x000e280008000800 */
[----:B------:R-:W1:Y:S04]  /*32d0*/  LDS R24, [R23+UR5] ;  /* 0x0000000517187984 */ /* 0x000e680008000800 */
[----:B------:R1:W2:Y:S04]  /*32e0*/  LDS R21, [R27+UR5+0x100] ;  /* 0x000100051b157984 */ /* 0x0002a80008000800 */
[----:B------:R-:W3:Y:S01]  /*32f0*/  LDS R23, [R23+UR5+0x100] ;  /* 0x0001000517177984 */ /* 0x000ee20008000800 */
[----:B0-----:R-:W-:-:S02]  /*3300*/  PRMT R25, R22, 0x7770, RZ ;  /* 0x0000777016197816 */ /* 0x001fc400000000ff */
[----:B-1----:R-:W-:-:S03]  /*3310*/  PRMT R27, R24, 0x7770, RZ ;  /* 0x00007770181b7816 */ /* 0x002fc600000000ff */
[----:B------:R0:W-:Y:S01]  /*3320*/  @P3 STG.E.U8 desc[UR10][R2.64], R25 ;  /* 0x0000001902003986 */ /* 0x0001e2000c10110a */
[----:B------:R-:W-:Y:S02]  /*3330*/  ISETP.LT.AND P3, PT, R5, UR15, !P0 ;  /* 0x0000000f05007c0c */ /* 0x000fe4000c761270 */
[----:B------:R-:W-:Y:S01]  /*3340*/  LEA.HI.X.SX32 R5, R19, R33, 0x1, P6 ;  /* 0x0000002113057211 */ /* 0x000fe200030f0eff */
[----:B------:R2:W-:Y:S01]  /*3350*/  @P5 STG.E.U8 desc[UR10][R10.64], R27 ;  /* 0x0000001b0a005986 */ /* 0x0005e2000c10110a */
[----:B------:R-:W-:Y:S02]  /*3360*/  IADD3 R18, P5, PT, R0, R31, RZ ;  /* 0x0000001f00127210 */ /* 0x000fe40007fbe0ff */
[C---:B------:R-:W-:Y:S01]  /*3370*/  ISETP.LT.AND P6, PT, R6.reuse, UR15, !P0 ;  /* 0x0000000f06007c0c */ /* 0x040fe2000c7c1270 */
[----:B------:R-:W-:Y:S01]  /*3380*/  IMAD R6, R6, R35, RZ ;  /* 0x0000002306067224 */ /* 0x000fe200078e02ff */
[----:B------:R-:W-:Y:S01]  /*3390*/  LEA.HI.X.SX32 R19, R0, R33, 0x1, P5 ;  /* 0x0000002100137211 */ /* 0x000fe200028f0eff */
[----:B------:R-:W-:Y:S01]  /*33a0*/  IMAD R0, R8, R35, RZ ;  /* 0x0000002308007224 */ /* 0x000fe200078e02ff */
[----:B------:R-:W-:-:S02]  /*33b0*/  PRMT R29, R24, 0x7772, RZ ;  /* 0x00007772181d7816 */ /* 0x000fc400000000ff */
[----:B0-----:R-:W-:Y:S02]  /*33c0*/  PRMT R25, R22, 0x7772, RZ ;  /* 0x0000777216197816 */ /* 0x001fe400000000ff */
[C---:B------:R-:W-:Y:S01]  /*33d0*/  ISETP.LT.AND P5, PT, R7.reuse, UR15, !P0 ;  /* 0x0000000f07007c0c */ /* 0x040fe2000c7a1270 */
[----:B------:R-:W-:Y:S01]  /*33e0*/  IMAD R7, R7, R35, RZ ;  /* 0x0000002307077224 */ /* 0x000fe200078e02ff */
[----:B--2---:R-:W-:Y:S01]  /*33f0*/  PRMT R11, R21, 0x7770, RZ ;  /* 0x00007770150b7816 */ /* 0x004fe200000000ff */
[----:B------:R0:W-:Y:S01]  /*3400*/  @P4 STG.E.U8 desc[UR10][R4.64], R25 ;  /* 0x0000001904004986 */ /* 0x0001e2000c10110a */
[C---:B------:R-:W-:Y:S02]  /*3410*/  IADD3 R2, P4, PT, R6.reuse, R31, RZ ;  /* 0x0000001f06027210 */ /* 0x040fe40007f9e0ff */
[----:B---3--:R-:W-:Y:S01]  /*3420*/  PRMT R27, R23, 0x7772, RZ ;  /* 0x00007772171b7816 */ /* 0x008fe200000000ff */
[----:B------:R1:W-:Y:S01]  /*3430*/  @P3 STG.E.U8 desc[UR10][R18.64], R29 ;  /* 0x0000001d12003986 */ /* 0x0003e2000c10110a */
[----:B------:R-:W-:-:S02]  /*3440*/  LEA.HI.X.SX32 R3, R6, R33, 0x1, P4 ;  /* 0x0000002106037211 */ /* 0x000fc400020f0eff */
[C---:B------:R-:W-:Y:S02]  /*3450*/  IADD3 R6, P3, PT, R7.reuse, R31, RZ ;  /* 0x0000001f07067210 */ /* 0x040fe40007f7e0ff */
[----:B------:R-:W-:Y:S01]  /*3460*/  ISETP.LT.AND P4, PT, R8, UR15, !P0 ;  /* 0x0000000f08007c0c */ /* 0x000fe2000c781270 */
[----:B------:R2:W-:Y:S01]  /*3470*/  @P6 STG.E.U8 desc[UR10][R2.64], R11 ;  /* 0x0000000b02006986 */ /* 0x0005e2000c10110a */
[----:B------:R-:W-:Y:S02]  /*3480*/  LEA.HI.X.SX32 R7, R7, R33, 0x1, P3 ;  /* 0x0000002107077211 */ /* 0x000fe400018f0eff */
[C---:B------:R-:W-:Y:S01]  /*3490*/  ISETP.LT.AND P3, PT, R9.reuse, UR15, !P0 ;  /* 0x0000000f09007c0c */ /* 0x040fe2000c761270 */
[----:B------:R-:W-:Y:S01]  /*34a0*/  IMAD R9, R9, R35, RZ ;  /* 0x0000002309097224 */ /* 0x000fe200078e02ff */
[----:B0-----:R-:W-:Y:S02]  /*34b0*/  IADD3 R4, P6, PT, R0, R31, RZ ;  /* 0x0000001f00047210 */ /* 0x001fe40007fde0ff */
[----:B-1----:R-:W-:-:S02]  /*34c0*/  PRMT R19, R23, 0x7770, RZ ;  /* 0x0000777017137816 */ /* 0x002fc400000000ff */
[----:B------:R-:W-:Y:S01]  /*34d0*/  LEA.HI.X.SX32 R5, R0, R33, 0x1, P6 ;  /* 0x0000002100057211 */ /* 0x000fe200030f0eff */
[----:B------:R-:W-:Y:S01]  /*34e0*/  IMAD R0, R35, 0x4, R20 ;  /* 0x0000000423007824 */ /* 0x000fe200078e0214 */
[----:B------:R-:W-:Y:S01]  /*34f0*/  IADD3 R8, P6, PT, R9, R31, RZ ;  /* 0x0000001f09087210 */ /* 0x000fe20007fde0ff */
[----:B------:R0:W-:Y:S01]  /*3500*/  @P5 STG.E.U8 desc[UR10][R6.64], R19 ;  /* 0x0000001306005986 */ /* 0x0001e2000c10110a */
[----:B------:R-:W-:Y:S01]  /*3510*/  PRMT R25, R21, 0x7772, RZ ;  /* 0x0000777215197816 */ /* 0x000fe200000000ff */
[----:B--2---:R-:W-:Y:S01]  /*3520*/  IMAD R11, R35, 0x4, R0 ;  /* 0x00000004230b7824 */ /* 0x004fe200078e0200 */
[----:B------:R-:W-:Y:S02]  /*3530*/  LEA.HI.X.SX32 R9, R9, R33, 0x1, P6 ;  /* 0x0000002109097211 */ /* 0x000fe400030f0eff */
[----:B------:R-:W-:Y:S01]  /*3540*/  IADD3 R2, P6, PT, R20, R31, RZ ;  /* 0x0000001f14027210 */ /* 0x000fe20007fde0ff */
[----:B------:R1:W-:Y:S01]  /*3550*/  @P4 STG.E.U8 desc[UR10][R4.64], R25 ;  /* 0x0000001904004986 */ /* 0x0003e2000c10110a */
[----:B------:R-:W-:-:S02]  /*3560*/  ISETP.LT.AND P5, PT, R12, UR15, !P0 ;  /* 0x0000000f0c007c0c */ /* 0x000fc4000c7a1270 */
[----:B------:R-:W-:Y:S01]  /*3570*/  LEA.HI.X.SX32 R3, R20, R33, 0x1, P6 ;  /* 0x0000002114037211 */ /* 0x000fe200030f0eff */
[----:B------:R2:W-:Y:S01]  /*3580*/  @P3 STG.E.U8 desc[UR10][R8.64], R27 ;  /* 0x0000001b08003986 */ /* 0x0005e2000c10110a */
[----:B------:R-:W-:Y:S02]  /*3590*/  ISETP.LT.AND P4, PT, R13, UR15, !P0 ;  /* 0x0000000f0d007c0c */ /* 0x000fe4000c781270 */
[----:B0-----:R-:W-:Y:S02]  /*35a0*/  IADD3 R6, P6, PT, R0, R31, RZ ;  /* 0x0000001f00067210 */ /* 0x001fe40007fde0ff */
[----:B------:R-:W-:Y:S02]  /*35b0*/  PRMT R19, R22, 0x7771, RZ ;  /* 0x0000777116137816 */ /* 0x000fe400000000ff */
[----:B------:R-:W-:Y:S01]  /*35c0*/  LEA.HI.X.SX32 R7, R0, R33, 0x1, P6 ;  /* 0x0000002100077211 */ /* 0x000fe200030f0eff */
[----:B------:R-:W-:Y:S01]  /*35d0*/  IMAD R0, R35, 0x4, R11 ;  /* 0x0000000423007824 */ /* 0x000fe200078e020b */
[----:B-1----:R-:W-:Y:S01]  /*35e0*/  PRMT R25, R24, 0x7771, RZ ;  /* 0x0000777118197816 */ /* 0x002fe200000000ff */
[----:B------:R0:W-:Y:S01]  /*35f0*/  @P1 STG.E.U8 desc[UR10][R2.64], R19 ;  /* 0x0000001302001986 */ /* 0x0001e2000c10110a */
[-C--:B------:R-:W-:Y:S01]  /*3600*/  IADD3 R4, P1, PT, R11, R31.reuse, RZ ;  /* 0x0000001f0b047210 */ /* 0x080fe20007f3e0ff */
[C---:B------:R-:W-:Y:S01]  /*3610*/  IMAD R12, R35.reuse, 0x4, R0 ;  /* 0x00000004230c7824 */ /* 0x040fe200078e0200 */
[----:B------:R-:W-:Y:S01]  /*3620*/  ISETP.LT.AND P3, PT, R14, UR15, !P0 ;  /* 0x0000000f0e007c0c */ /* 0x000fe2000c761270 */
[----:B------:R1:W-:Y:S01]  /*3630*/  @P2 STG.E.U8 desc[UR10][R6.64], R25 ;  /* 0x0000001906002986 */ /* 0x0003e2000c10110a */
[----:B--2---:R-:W-:Y:S01]  /*3640*/  IADD3 R8, P2, PT, R0, R31, RZ ;  /* 0x0000001f00087210 */ /* 0x004fe20007f5e0ff */
[----:B------:R-:W-:Y:S01]  /*3650*/  IMAD R13, R35, 0x4, R12 ;  /* 0x00000004230d7824 */ /* 0x000fe200078e020c */
[----:B------:R-:W-:-:S02]  /*3660*/  LEA.HI.X.SX32 R5, R11, R33, 0x1, P1 ;  /* 0x000000210b057211 */ /* 0x000fc400008f0eff */
[----:B------:R-:W-:Y:S01]  /*3670*/  LEA.HI.X.SX32 R9, R0, R33, 0x1, P2 ;  /* 0x0000002100097211 */ /* 0x000fe200010f0eff */
[----:B------:R-:W-:Y:S01]  /*3680*/  IMAD R14, R35, 0x4, R13 ;  /* 0x00000004230e7824 */ /* 0x000fe200078e020d */
[-C--:B------:R-:W-:Y:S02]  /*3690*/  IADD3 R10, P6, PT, R12, R31.reuse, RZ ;  /* 0x0000001f0c0a7210 */ /* 0x080fe40007fde0ff */
[----:B0-----:R-:W-:Y:S01]  /*36a0*/  IADD3 R2, P1, PT, R13, R31, RZ ;  /* 0x0000001f0d027210 */ /* 0x001fe20007f3e0ff */
[----:B------:R-:W-:Y:S01]  /*36b0*/  IMAD R0, R35, 0x4, R14 ;  /* 0x0000000423007824 */ /* 0x000fe200078e020e */
[----:B------:R-:W-:Y:S02]  /*36c0*/  ISETP.LT.AND P2, PT, R15, UR15, !P0 ;  /* 0x0000000f0f007c0c */ /* 0x000fe4000c741270 */
[----:B------:R-:W-:Y:S02]  /*36d0*/  LEA.HI.X.SX32 R3, R13, R33, 0x1, P1 ;  /* 0x000000210d037211 */ /* 0x000fe400008f0eff */
[----:B------:R-:W-:-:S02]  /*36e0*/  ISETP.LT.AND P1, PT, R16, UR15, !P0 ;  /* 0x0000000f10007c0c */ /* 0x000fc4000c721270 */
[----:B------:R-:W-:Y:S02]  /*36f0*/  ISETP.LT.AND P0, PT, R17, UR15, !P0 ;  /* 0x0000000f11007c0c */ /* 0x000fe4000c701270 */
[----:B------:R-:W-:Y:S02]  /*3700*/  LEA.HI.X.SX32 R11, R12, R33, 0x1, P6 ;  /* 0x000000210c0b7211 */ /* 0x000fe400030f0eff */
[----:B------:R-:W-:Y:S02]  /*3710*/  IADD3 R12, P6, PT, R14, R31, RZ ;  /* 0x0000001f0e0c7210 */ /* 0x000fe40007fde0ff */
[----:B------:R-:W-:Y:S02]  /*3720*/  PRMT R15, R22, 0x7773, RZ ;  /* 0x00007773160f7816 */ /* 0x000fe400000000ff */
[----:B------:R-:W-:Y:S02]  /*3730*/  PRMT R17, R24, 0x7773, RZ ;  /* 0x0000777318117816 */ /* 0x000fe400000000ff */
[----:B------:R-:W-:Y:S01]  /*3740*/  PRMT R19, R21, 0x7771, RZ ;  /* 0x0000777115137816 */ /* 0x000fe200000000ff */
[----:B------:R0:W-:Y:S01]  /*3750*/  @P5 STG.E.U8 desc[UR10][R4.64], R15 ;  /* 0x0000000f04005986 */ /* 0x0001e2000c10110a */
[----:B-1----:R-:W-:-:S02]  /*3760*/  PRMT R25, R23, 0x7771, RZ ;  /* 0x0000777117197816 */ /* 0x002fc400000000ff */
[----:B------:R-:W-:Y:S01]  /*3770*/  LEA.HI.X.SX32 R13, R14, R33, 0x1, P6 ;  /* 0x000000210e0d7211 */ /* 0x000fe200030f0eff */
[----:B------:R0:W-:Y:S01]  /*3780*/  @P4 STG.E.U8 desc[UR10][R8.64], R17 ;  /* 0x0000001108004986 */ /* 0x0001e2000c10110a */
[----:B------:R-:W-:Y:S02]  /*3790*/  PRMT R21, R21, 0x7773, RZ ;  /* 0x0000777315157816 */ /* 0x000fe400000000ff */
[C---:B------:R-:W-:Y:S01]  /*37a0*/  IADD3 R6, P6, PT, R0.reuse, R31, RZ ;  /* 0x0000001f00067210 */ /* 0x040fe20007fde0ff */
[----:B------:R0:W-:Y:S01]  /*37b0*/  @P3 STG.E.U8 desc[UR10][R10.64], R19 ;  /* 0x000000130a003986 */ /* 0x0001e2000c10110a */
[----:B------:R-:W-:Y:S02]  /*37c0*/  PRMT R23, R23, 0x7773, RZ ;  /* 0x0000777317177816 */ /* 0x000fe400000000ff */
[----:B------:R-:W-:Y:S01]  /*37d0*/  LEA.HI.X.SX32 R7, R0, R33, 0x1, P6 ;  /* 0x0000002100077211 */ /* 0x000fe200030f0eff */
[----:B------:R0:W-:Y:S04]  /*37e0*/  @P2 STG.E.U8 desc[UR10][R2.64], R25 ;  /* 0x0000001902002986 */ /* 0x0001e8000c10110a */
[----:B------:R0:W-:Y:S01]  /*37f0*/  @P1 STG.E.U8 desc[UR10][R12.64], R21 ;  /* 0x000000150c001986 */ /* 0x0001e2000c10110a */
[----:B------:R-:W-:Y:S05]  /*3800*/  @!P0 EXIT ;  /* 0x000000000000894d */ /* 0x000fea0003800000 */
[----:B------:R-:W-:Y:S01]  /*3810*/  STG.E.U8 desc[UR10][R6.64], R23 ;  /* 0x0000001706007986 */ /* 0x000fe2000c10110a */
[----:B------:R-:W-:Y:S05]  /*3820*/  EXIT ;  /* 0x000000000000794d */ /* 0x000fea0003800000 */
.L_x_3:
[----:B------:R-:W-:-:S00]  /*3830*/  BRA `(.L_x_3) ;  /* 0xfffffffc00fc7947 */ /* 0x000fc0000383ffff */
[----:B------:R-:W-:-:S00]  /*3840*/  NOP ;  /* 0x0000000000007918 */ /* 0x000fc00000000000 */
        /* <DEDUP_REMOVED lines=11> */
.L_x_4:


//--------------------- .nv.shared.matmul_kernel  --------------------------
	.section	.nv.shared.matmul_kernel,"aw",@nobits
	.sectionflags	@""
	.align	16
	.zero		1024


//--------------------- .nv.shared.reserved.0     --------------------------
	.section	.nv.shared.reserved.0,"aw",@nobits
	.weak		__nv_reservedSMEM_offset_0_alias
	.size		__nv_reservedSMEM_offset_0_alias, 0, 64
	.other		__nv_reservedSMEM_offset_0_alias,@"STO_CUDA_RESERVED_SHARED STV_DEFAULT"
__nv_reservedSMEM_offset_0_alias:
	.zero		0
	.zero		64


//--------------------- .nv.constant0.matmul_kernel --------------------------
	.section	.nv.constant0.matmul_kernel,"a",@progbits
	.sectionflags	@""
	.align	4
.nv.constant0.matmul_kernel:
	.zero		976


//--------------------- SYMBOLS --------------------------

	.type		.nv.reservedSmem.offset0,@object
	.size		.nv.reservedSmem.offset0,0x4
	.type		.nv.reservedSmem.cap,@object
	.size		.nv.reservedSmem.cap,0x4
